//
// Generated by NVIDIA NVVM Compiler
//
// Compiler Build ID: CL-36424714
// Cuda compilation tools, release 13.0, V13.0.88
// Based on NVVM 20.0.0
//

.version 9.0
.target sm_100
.address_size 64

	// .globl	_Z13set_init_scanv
.global .align 4 .u32 d_count;
.global .align 4 .u32 d_curBlock;
// _ZZ14exclusive_scanPKjPjS1_iE9s_prevSum has been demoted
// _ZZ14exclusive_scanPKjPjS1_iE5s_bid has been demoted
// _ZZ14exclusive_scanPKjPjS1_iE10s_endBlock has been demoted
.extern .shared .align 16 .b8 s_blkIn[];
.extern .shared .align 16 .b8 s_hist[];

.visible .entry _Z13set_init_scanv()
{
	.reg .b32 	%r<2>;

	mov.b32 	%r1, 0;
	st.global.u32 	[d_count], %r1;
	st.global.u32 	[d_curBlock], %r1;
	ret;

}
	// .globl	_Z14exclusive_scanPKjPjS1_i
.visible .entry _Z14exclusive_scanPKjPjS1_i(
	.param .u64 .ptr .align 1 _Z14exclusive_scanPKjPjS1_i_param_0,
	.param .u64 .ptr .align 1 _Z14exclusive_scanPKjPjS1_i_param_1,
	.param .u64 .ptr .align 1 _Z14exclusive_scanPKjPjS1_i_param_2,
	.param .u32 _Z14exclusive_scanPKjPjS1_i_param_3
)
{
	.reg .pred 	%p<13>;
	.reg .b32 	%r<63>;
	.reg .b64 	%rd<15>;
	// demoted variable
	.shared .align 4 .u32 _ZZ14exclusive_scanPKjPjS1_iE9s_prevSum;
	// demoted variable
	.shared .align 4 .u32 _ZZ14exclusive_scanPKjPjS1_iE5s_bid;
	// demoted variable
	.shared .align 4 .u32 _ZZ14exclusive_scanPKjPjS1_iE10s_endBlock;
	ld.param.u64 	%rd1, [_Z14exclusive_scanPKjPjS1_i_param_0];
	ld.param.u64 	%rd2, [_Z14exclusive_scanPKjPjS1_i_param_1];
	ld.param.u64 	%rd3, [_Z14exclusive_scanPKjPjS1_i_param_2];
	ld.param.u32 	%r15, [_Z14exclusive_scanPKjPjS1_i_param_3];
	mov.u32 	%r1, %tid.x;
	setp.ne.s32 	%p1, %r1, 0;
	@%p1 bra 	$L__BB1_2;
	atom.global.add.u32 	%r16, [d_count], 1;
	st.shared.u32 	[_ZZ14exclusive_scanPKjPjS1_iE5s_bid], %r16;
	mov.u32 	%r17, %ntid.x;
	add.s32 	%r18, %r17, -1;
	st.shared.u32 	[_ZZ14exclusive_scanPKjPjS1_iE10s_endBlock], %r18;
$L__BB1_2:
	bar.sync 	0;
	ld.shared.u32 	%r19, [_ZZ14exclusive_scanPKjPjS1_iE5s_bid];
	mov.u32 	%r2, %ntid.x;
	mad.lo.s32 	%r3, %r19, %r2, %r1;
	add.s32 	%r20, %r15, -1;
	setp.ne.s32 	%p2, %r3, %r20;
	@%p2 bra 	$L__BB1_4;
	st.shared.u32 	[_ZZ14exclusive_scanPKjPjS1_iE10s_endBlock], %r1;
$L__BB1_4:
	setp.ge.s32 	%p3, %r3, %r15;
	@%p3 bra 	$L__BB1_23;
	setp.ne.s32 	%p4, %r3, 0;
	shl.b32 	%r21, %r1, 2;
	mov.u32 	%r22, s_blkIn;
	add.s32 	%r4, %r22, %r21;
	@%p4 bra 	$L__BB1_7;
	mov.b32 	%r24, 0;
	st.shared.u32 	[s_blkIn], %r24;
	bra.uni 	$L__BB1_8;
$L__BB1_7:
	cvta.to.global.u64 	%rd4, %rd1;
	mul.wide.s32 	%rd5, %r3, 4;
	add.s64 	%rd6, %rd4, %rd5;
	ld.global.u32 	%r23, [%rd6+-4];
	st.shared.u32 	[%r4], %r23;
$L__BB1_8:
	bar.sync 	0;
	setp.lt.u32 	%p5, %r2, 2;
	@%p5 bra 	$L__BB1_13;
	shl.b32 	%r26, %r1, 1;
	add.s32 	%r5, %r26, 2;
	mov.b32 	%r61, 1;
$L__BB1_10:
	mul.lo.s32 	%r7, %r61, %r5;
	add.s32 	%r27, %r7, -1;
	setp.ge.u32 	%p6, %r27, %r2;
	@%p6 bra 	$L__BB1_12;
	sub.s32 	%r28, %r7, %r61;
	shl.b32 	%r29, %r28, 2;
	add.s32 	%r31, %r22, %r29;
	ld.shared.u32 	%r32, [%r31+-4];
	shl.b32 	%r33, %r61, 2;
	add.s32 	%r34, %r31, %r33;
	ld.shared.u32 	%r35, [%r34+-4];
	add.s32 	%r36, %r35, %r32;
	st.shared.u32 	[%r34+-4], %r36;
$L__BB1_12:
	bar.sync 	0;
	shl.b32 	%r61, %r61, 1;
	setp.lt.u32 	%p7, %r61, %r2;
	@%p7 bra 	$L__BB1_10;
$L__BB1_13:
	setp.lt.u32 	%p8, %r2, 4;
	@%p8 bra 	$L__BB1_18;
	shr.u32 	%r62, %r2, 2;
	shl.b32 	%r37, %r1, 1;
	add.s32 	%r10, %r37, 2;
$L__BB1_15:
	mul.lo.s32 	%r12, %r62, %r10;
	add.s32 	%r38, %r12, %r62;
	add.s32 	%r39, %r38, -1;
	setp.ge.u32 	%p9, %r39, %r2;
	@%p9 bra 	$L__BB1_17;
	shl.b32 	%r40, %r12, 2;
	add.s32 	%r42, %r22, %r40;
	ld.shared.u32 	%r43, [%r42+-4];
	shl.b32 	%r44, %r62, 2;
	add.s32 	%r45, %r42, %r44;
	ld.shared.u32 	%r46, [%r45+-4];
	add.s32 	%r47, %r46, %r43;
	st.shared.u32 	[%r45+-4], %r47;
$L__BB1_17:
	bar.sync 	0;
	shr.u32 	%r13, %r62, 1;
	setp.gt.u32 	%p10, %r62, 1;
	mov.u32 	%r62, %r13;
	@%p10 bra 	$L__BB1_15;
$L__BB1_18:
	setp.ne.s32 	%p11, %r1, 0;
	@%p11 bra 	$L__BB1_22;
	ld.shared.u32 	%r14, [_ZZ14exclusive_scanPKjPjS1_iE5s_bid];
$L__BB1_20:
	atom.global.or.b32 	%r48, [d_curBlock], 0;
	setp.lt.u32 	%p12, %r48, %r14;
	@%p12 bra 	$L__BB1_20;
	cvta.to.global.u64 	%rd7, %rd3;
	mul.wide.u32 	%rd8, %r14, 4;
	add.s64 	%rd9, %rd7, %rd8;
	ld.global.u32 	%r49, [%rd9];
	st.shared.u32 	[_ZZ14exclusive_scanPKjPjS1_iE9s_prevSum], %r49;
	ld.shared.u32 	%r50, [_ZZ14exclusive_scanPKjPjS1_iE10s_endBlock];
	shl.b32 	%r51, %r50, 2;
	add.s32 	%r53, %r22, %r51;
	ld.shared.u32 	%r54, [%r53];
	add.s32 	%r55, %r54, %r49;
	add.s32 	%r56, %r14, 1;
	mul.wide.u32 	%rd10, %r56, 4;
	add.s64 	%rd11, %rd7, %rd10;
	st.global.u32 	[%rd11], %r55;
	membar.gl;
	atom.global.add.u32 	%r57, [d_curBlock], 1;
$L__BB1_22:
	bar.sync 	0;
	ld.shared.u32 	%r58, [%r4];
	ld.shared.u32 	%r59, [_ZZ14exclusive_scanPKjPjS1_iE9s_prevSum];
	add.s32 	%r60, %r59, %r58;
	cvta.to.global.u64 	%rd12, %rd2;
	mul.wide.s32 	%rd13, %r3, 4;
	add.s64 	%rd14, %rd12, %rd13;
	st.global.u32 	[%rd14], %r60;
$L__BB1_23:
	ret;

}
	// .globl	_Z9histogramPKjmmPjjj
.visible .entry _Z9histogramPKjmmPjjj(
	.param .u64 .ptr .align 1 _Z9histogramPKjmmPjjj_param_0,
	.param .u64 _Z9histogramPKjmmPjjj_param_1,
	.param .u64 _Z9histogramPKjmmPjjj_param_2,
	.param .u64 .ptr .align 1 _Z9histogramPKjmmPjjj_param_3,
	.param .u32 _Z9histogramPKjmmPjjj_param_4,
	.param .u32 _Z9histogramPKjmmPjjj_param_5
)
{
	.reg .pred 	%p<6>;
	.reg .b32 	%r<31>;
	.reg .b64 	%rd<15>;

	ld.param.u64 	%rd4, [_Z9histogramPKjmmPjjj_param_0];
	ld.param.u64 	%rd5, [_Z9histogramPKjmmPjjj_param_1];
	ld.param.u64 	%rd6, [_Z9histogramPKjmmPjjj_param_2];
	ld.param.u64 	%rd7, [_Z9histogramPKjmmPjjj_param_3];
	ld.param.u32 	%r10, [_Z9histogramPKjmmPjjj_param_4];
	ld.param.u32 	%r11, [_Z9histogramPKjmmPjjj_param_5];
	mov.u32 	%r30, %tid.x;
	cvt.u64.u32 	%rd1, %r30;
	setp.le.u64 	%p1, %rd6, %rd1;
	@%p1 bra 	$L__BB2_3;
	mov.u32 	%r2, %ntid.x;
	mov.u32 	%r13, s_hist;
	mov.u32 	%r29, %r30;
$L__BB2_2:
	shl.b32 	%r12, %r29, 2;
	add.s32 	%r14, %r13, %r12;
	mov.b32 	%r15, 0;
	st.shared.u32 	[%r14], %r15;
	add.s32 	%r29, %r29, %r2;
	cvt.u64.u32 	%rd8, %r29;
	setp.gt.u64 	%p2, %rd6, %rd8;
	@%p2 bra 	$L__BB2_2;
$L__BB2_3:
	bar.sync 	0;
	mov.u32 	%r5, %ctaid.x;
	mov.u32 	%r6, %ntid.x;
	mad.lo.s32 	%r16, %r5, %r6, %r30;
	cvt.s64.s32 	%rd2, %r16;
	setp.le.u64 	%p3, %rd5, %rd2;
	@%p3 bra 	$L__BB2_5;
	cvta.to.global.u64 	%rd9, %rd4;
	shl.b64 	%rd10, %rd2, 2;
	add.s64 	%rd11, %rd9, %rd10;
	ld.global.u32 	%r17, [%rd11];
	and.b32  	%r18, %r17, %r10;
	shr.u32 	%r19, %r18, %r11;
	shl.b32 	%r20, %r19, 2;
	mov.u32 	%r21, s_hist;
	add.s32 	%r22, %r21, %r20;
	atom.shared.add.u32 	%r23, [%r22], 1;
$L__BB2_5:
	setp.le.u64 	%p4, %rd6, %rd1;
	bar.sync 	0;
	@%p4 bra 	$L__BB2_8;
	mov.u32 	%r7, %nctaid.x;
	cvta.to.global.u64 	%rd3, %rd7;
	mov.u32 	%r26, s_hist;
$L__BB2_7:
	mad.lo.s32 	%r24, %r30, %r7, %r5;
	shl.b32 	%r25, %r30, 2;
	add.s32 	%r27, %r26, %r25;
	ld.shared.u32 	%r28, [%r27];
	mul.wide.s32 	%rd12, %r24, 4;
	add.s64 	%rd13, %rd3, %rd12;
	st.global.u32 	[%rd13], %r28;
	add.s32 	%r30, %r30, %r6;
	cvt.u64.u32 	%rd14, %r30;
	setp.gt.u64 	%p5, %rd6, %rd14;
	@%p5 bra 	$L__BB2_7;
$L__BB2_8:
	ret;

}
	// .globl	_Z7scatterPjS_PKjmmjj
.visible .entry _Z7scatterPjS_PKjmmjj(
	.param .u64 .ptr .align 1 _Z7scatterPjS_PKjmmjj_param_0,
	.param .u64 .ptr .align 1 _Z7scatterPjS_PKjmmjj_param_1,
	.param .u64 .ptr .align 1 _Z7scatterPjS_PKjmmjj_param_2,
	.param .u64 _Z7scatterPjS_PKjmmjj_param_3,
	.param .u64 _Z7scatterPjS_PKjmmjj_param_4,
	.param .u32 _Z7scatterPjS_PKjmmjj_param_5,
	.param .u32 _Z7scatterPjS_PKjmmjj_param_6
)
{
	.reg .pred 	%p<26>;
	.reg .b32 	%r<145>;
	.reg .b64 	%rd<15>;

	ld.param.u64 	%rd2, [_Z7scatterPjS_PKjmmjj_param_0];
	ld.param.u64 	%rd3, [_Z7scatterPjS_PKjmmjj_param_1];
	ld.param.u64 	%rd4, [_Z7scatterPjS_PKjmmjj_param_2];
	ld.param.u64 	%rd5, [_Z7scatterPjS_PKjmmjj_param_3];
	ld.param.u32 	%r31, [_Z7scatterPjS_PKjmmjj_param_5];
	ld.param.u32 	%r32, [_Z7scatterPjS_PKjmmjj_param_6];
	mov.u32 	%r1, %ctaid.x;
	mov.u32 	%r33, %ntid.x;
	mov.u32 	%r2, %tid.x;
	mad.lo.s32 	%r34, %r1, %r33, %r2;
	cvt.u64.u32 	%rd1, %r34;
	setp.le.u64 	%p1, %rd5, %rd1;
	@%p1 bra 	$L__BB3_14;
	cvta.to.global.u64 	%rd6, %rd2;
	cvta.to.global.u64 	%rd7, %rd4;
	shl.b64 	%rd8, %rd1, 2;
	add.s64 	%rd9, %rd6, %rd8;
	ld.global.u32 	%r36, [%rd9];
	shl.b32 	%r37, %r2, 2;
	mov.u32 	%r38, s_blkIn;
	add.s32 	%r39, %r38, %r37;
	st.shared.u32 	[%r39], %r36;
	bar.sync 	0;
	ld.shared.u32 	%r3, [%r39];
	and.b32  	%r40, %r3, %r31;
	shr.u32 	%r4, %r40, %r32;
	mov.u32 	%r41, %nctaid.x;
	mad.lo.s32 	%r42, %r4, %r41, %r1;
	mul.wide.u32 	%rd10, %r42, 4;
	add.s64 	%rd11, %rd7, %rd10;
	ld.global.u32 	%r5, [%rd11];
	setp.eq.s32 	%p2, %r2, 0;
	mov.b32 	%r144, 0;
	@%p2 bra 	$L__BB3_13;
	and.b32  	%r6, %r2, 7;
	setp.lt.u32 	%p3, %r2, 8;
	mov.b32 	%r139, 0;
	mov.u32 	%r144, %r139;
	@%p3 bra 	$L__BB3_5;
	and.b32  	%r139, %r2, 1016;
	add.s32 	%r132, %r38, 16;
	neg.s32 	%r133, %r139;
	mov.b32 	%r144, 0;
$L__BB3_4:
	.pragma "nounroll";
	ld.shared.v4.u32 	{%r48, %r49, %r50, %r51}, [%r132+-16];
	and.b32  	%r52, %r48, %r31;
	shr.u32 	%r53, %r52, %r32;
	setp.eq.s32 	%p4, %r4, %r53;
	selp.u32 	%r54, 1, 0, %p4;
	add.s32 	%r55, %r144, %r54;
	and.b32  	%r56, %r49, %r31;
	shr.u32 	%r57, %r56, %r32;
	setp.eq.s32 	%p5, %r4, %r57;
	selp.u32 	%r58, 1, 0, %p5;
	add.s32 	%r59, %r55, %r58;
	and.b32  	%r60, %r50, %r31;
	shr.u32 	%r61, %r60, %r32;
	setp.eq.s32 	%p6, %r4, %r61;
	selp.u32 	%r62, 1, 0, %p6;
	add.s32 	%r63, %r59, %r62;
	and.b32  	%r64, %r51, %r31;
	shr.u32 	%r65, %r64, %r32;
	setp.eq.s32 	%p7, %r4, %r65;
	selp.u32 	%r66, 1, 0, %p7;
	add.s32 	%r67, %r63, %r66;
	ld.shared.v4.u32 	{%r68, %r69, %r70, %r71}, [%r132];
	and.b32  	%r72, %r68, %r31;
	shr.u32 	%r73, %r72, %r32;
	setp.eq.s32 	%p8, %r4, %r73;
	selp.u32 	%r74, 1, 0, %p8;
	add.s32 	%r75, %r67, %r74;
	and.b32  	%r76, %r69, %r31;
	shr.u32 	%r77, %r76, %r32;
	setp.eq.s32 	%p9, %r4, %r77;
	selp.u32 	%r78, 1, 0, %p9;
	add.s32 	%r79, %r75, %r78;
	and.b32  	%r80, %r70, %r31;
	shr.u32 	%r81, %r80, %r32;
	setp.eq.s32 	%p10, %r4, %r81;
	selp.u32 	%r82, 1, 0, %p10;
	add.s32 	%r83, %r79, %r82;
	and.b32  	%r84, %r71, %r31;
	shr.u32 	%r85, %r84, %r32;
	setp.eq.s32 	%p11, %r4, %r85;
	selp.u32 	%r86, 1, 0, %p11;
	add.s32 	%r144, %r83, %r86;
	add.s32 	%r133, %r133, 8;
	add.s32 	%r132, %r132, 32;
	setp.ne.s32 	%p12, %r133, 0;
	@%p12 bra 	$L__BB3_4;
$L__BB3_5:
	setp.eq.s32 	%p13, %r6, 0;
	@%p13 bra 	$L__BB3_13;
	and.b32  	%r18, %r2, 3;
	setp.lt.u32 	%p14, %r6, 4;
	@%p14 bra 	$L__BB3_8;
	shl.b32 	%r88, %r139, 2;
	add.s32 	%r90, %r38, %r88;
	ld.shared.u32 	%r91, [%r90];
	and.b32  	%r92, %r91, %r31;
	shr.u32 	%r93, %r92, %r32;
	setp.eq.s32 	%p15, %r4, %r93;
	selp.u32 	%r94, 1, 0, %p15;
	add.s32 	%r95, %r144, %r94;
	ld.shared.u32 	%r96, [%r90+4];
	and.b32  	%r97, %r96, %r31;
	shr.u32 	%r98, %r97, %r32;
	setp.eq.s32 	%p16, %r4, %r98;
	selp.u32 	%r99, 1, 0, %p16;
	add.s32 	%r100, %r95, %r99;
	ld.shared.u32 	%r101, [%r90+8];
	and.b32  	%r102, %r101, %r31;
	shr.u32 	%r103, %r102, %r32;
	setp.eq.s32 	%p17, %r4, %r103;
	selp.u32 	%r104, 1, 0, %p17;
	add.s32 	%r105, %r100, %r104;
	ld.shared.u32 	%r106, [%r90+12];
	and.b32  	%r107, %r106, %r31;
	shr.u32 	%r108, %r107, %r32;
	setp.eq.s32 	%p18, %r4, %r108;
	selp.u32 	%r109, 1, 0, %p18;
	add.s32 	%r144, %r105, %r109;
	add.s32 	%r139, %r139, 4;
$L__BB3_8:
	setp.eq.s32 	%p19, %r18, 0;
	@%p19 bra 	$L__BB3_13;
	setp.eq.s32 	%p20, %r18, 1;
	@%p20 bra 	$L__BB3_11;
	shl.b32 	%r111, %r139, 2;
	add.s32 	%r113, %r38, %r111;
	ld.shared.u32 	%r114, [%r113];
	and.b32  	%r115, %r114, %r31;
	shr.u32 	%r116, %r115, %r32;
	setp.eq.s32 	%p21, %r4, %r116;
	selp.u32 	%r117, 1, 0, %p21;
	add.s32 	%r118, %r144, %r117;
	ld.shared.u32 	%r119, [%r113+4];
	and.b32  	%r120, %r119, %r31;
	shr.u32 	%r121, %r120, %r32;
	setp.eq.s32 	%p22, %r4, %r121;
	selp.u32 	%r122, 1, 0, %p22;
	add.s32 	%r144, %r118, %r122;
	add.s32 	%r139, %r139, 2;
$L__BB3_11:
	and.b32  	%r123, %r2, 1;
	setp.eq.b32 	%p23, %r123, 1;
	not.pred 	%p24, %p23;
	@%p24 bra 	$L__BB3_13;
	shl.b32 	%r124, %r139, 2;
	add.s32 	%r126, %r38, %r124;
	ld.shared.u32 	%r127, [%r126];
	and.b32  	%r128, %r127, %r31;
	shr.u32 	%r129, %r128, %r32;
	setp.eq.s32 	%p25, %r4, %r129;
	selp.u32 	%r130, 1, 0, %p25;
	add.s32 	%r144, %r144, %r130;
$L__BB3_13:
	add.s32 	%r131, %r144, %r5;
	cvta.to.global.u64 	%rd12, %rd3;
	mul.wide.u32 	%rd13, %r131, 4;
	add.s64 	%rd14, %rd12, %rd13;
	st.global.u32 	[%rd14], %r3;
$L__BB3_14:
	ret;

}


// ===== COMPILED SASS (sm_100) =====

	.target	sm_100

	.elftype	@"ET_EXEC"


//--------------------- .note.nv.tkinfo           --------------------------
	.section	.note.nv.tkinfo,"",@"SHT_NOTE"
	.sectionflags	@"SHF_NOTE_NV_TKINFO"
	.tkinfo
        /*0018*/ 	.word	0x00000002
        /*0030*/ 	.string	""
        /*0030*/ 	.string	"ptxas"
        /*0030*/ 	.string	"Cuda compilation tools, release 13.0, V13.0.88"
        /*0030*/ 	.string	"Build cuda_13.0.r13.0/compiler.36424714_0"
        /*0030*/ 	.string	"-arch sm_100 -m 64 "



//--------------------- .note.nv.cuinfo           --------------------------
	.section	.note.nv.cuinfo,"",@"SHT_NOTE"
	.sectionflags	@"SHF_NOTE_NV_CUINFO"
        /*0018*/ 	.short	0x0002
        /*001a*/ 	.short	0x0064
        /*001c*/ 	.short	0x0082
	.zero		2


//--------------------- .nv.info                  --------------------------
	.section	.nv.info,"",@"SHT_CUDA_INFO"
	.align	4


	//----- nvinfo : EIATTR_REGCOUNT
	.align		4
        /*0000*/ 	.byte	0x04, 0x2f
        /*0002*/ 	.short	(.L_3 - .L_2)
	.align		4
.L_2:
        /*0004*/ 	.word	index@(_Z13set_init_scanv)
        /*0008*/ 	.word	0x00000008


	//----- nvinfo : EIATTR_FRAME_SIZE
	.align		4
.L_3:
        /*000c*/ 	.byte	0x04, 0x11
        /*000e*/ 	.short	(.L_5 - .L_4)
	.align		4
.L_4:
        /*0010*/ 	.word	index@(_Z13set_init_scanv)
        /*0014*/ 	.word	0x00000000


	//----- nvinfo : EIATTR_REGCOUNT
	.align		4
.L_5:
        /*0018*/ 	.byte	0x04, 0x2f
        /*001a*/ 	.short	(.L_7 - .L_6)
	.align		4
.L_6:
        /*001c*/ 	.word	index@(_Z14exclusive_scanPKjPjS1_i)
        /*0020*/ 	.word	0x00000010


	//----- nvinfo : EIATTR_FRAME_SIZE
	.align		4
.L_7:
        /*0024*/ 	.byte	0x04, 0x11
        /*0026*/ 	.short	(.L_9 - .L_8)
	.align		4
.L_8:
        /*0028*/ 	.word	index@(_Z14exclusive_scanPKjPjS1_i)
        /*002c*/ 	.word	0x00000000


	//----- nvinfo : EIATTR_REGCOUNT
	.align		4
.L_9:
        /*0030*/ 	.byte	0x04, 0x2f
        /*0032*/ 	.short	(.L_11 - .L_10)
	.align		4
.L_10:
        /*0034*/ 	.word	index@(_Z9histogramPKjmmPjjj)
        /*0038*/ 	.word	0x0000000e


	//----- nvinfo : EIATTR_FRAME_SIZE
	.align		4
.L_11:
        /*003c*/ 	.byte	0x04, 0x11
        /*003e*/ 	.short	(.L_13 - .L_12)
	.align		4
.L_12:
        /*0040*/ 	.word	index@(_Z9histogramPKjmmPjjj)
        /*0044*/ 	.word	0x00000000


	//----- nvinfo : EIATTR_REGCOUNT
	.align		4
.L_13:
        /*0048*/ 	.byte	0x04, 0x2f
        /*004a*/ 	.short	(.L_15 - .L_14)
	.align		4
.L_14:
        /*004c*/ 	.word	index@(_Z7scatterPjS_PKjmmjj)
        /*0050*/ 	.word	0x00000014


	//----- nvinfo : EIATTR_FRAME_SIZE
	.align		4
.L_15:
        /*0054*/ 	.byte	0x04, 0x11
        /*0056*/ 	.short	(.L_17 - .L_16)
	.align		4
.L_16:
        /*0058*/ 	.word	index@(_Z7scatterPjS_PKjmmjj)
        /*005c*/ 	.word	0x00000000


	//----- nvinfo : EIATTR_MIN_STACK_SIZE
	.align		4
.L_17:
        /*0060*/ 	.byte	0x04, 0x12
        /*0062*/ 	.short	(.L_19 - .L_18)
	.align		4
.L_18:
        /*0064*/ 	.word	index@(_Z7scatterPjS_PKjmmjj)
        /*0068*/ 	.word	0x00000000


	//----- nvinfo : EIATTR_MIN_STACK_SIZE
	.align		4
.L_19:
        /*006c*/ 	.byte	0x04, 0x12
        /*006e*/ 	.short	(.L_21 - .L_20)
	.align		4
.L_20:
        /*0070*/ 	.word	index@(_Z9histogramPKjmmPjjj)
        /*0074*/ 	.word	0x00000000


	//----- nvinfo : EIATTR_MIN_STACK_SIZE
	.align		4
.L_21:
        /*0078*/ 	.byte	0x04, 0x12
        /*007a*/ 	.short	(.L_23 - .L_22)
	.align		4
.L_22:
        /*007c*/ 	.word	index@(_Z14exclusive_scanPKjPjS1_i)
        /*0080*/ 	.word	0x00000000


	//----- nvinfo : EIATTR_MIN_STACK_SIZE
	.align		4
.L_23:
        /*0084*/ 	.byte	0x04, 0x12
        /*0086*/ 	.short	(.L_25 - .L_24)
	.align		4
.L_24:
        /*0088*/ 	.word	index@(_Z13set_init_scanv)
        /*008c*/ 	.word	0x00000000
.L_25:


//--------------------- .nv.compat                --------------------------
	.section	.nv.compat,"",@"SHT_CUDA_COMPAT_INFO"
	.align	4
        /*0000*/ 	.byte	0x02, 0x09, 0x00, 0x00, 0x02, 0x02, 0x01, 0x00, 0x02, 0x05, 0x05, 0x00, 0x03, 0x07, 0x01, 0x01
        /*0010*/ 	.byte	0x02, 0x03, 0x00, 0x00, 0x02, 0x06, 0x01, 0x00, 0x04, 0x0b, 0x08, 0x00, 0x09, 0x00, 0x00, 0x00
        /*0020*/ 	.byte	0x00, 0x00, 0x00, 0x00


//--------------------- .nv.info._Z7scatterPjS_PKjmmjj --------------------------
	.section	.nv.info._Z7scatterPjS_PKjmmjj,"",@"SHT_CUDA_INFO"
	.sectionflags	@""
	.align	4


	//----- nvinfo : EIATTR_CUDA_API_VERSION
	.align		4
        /*0000*/ 	.byte	0x04, 0x37
        /*0002*/ 	.short	(.L_27 - .L_26)
.L_26:
        /*0004*/ 	.word	0x00000082


	//----- nvinfo : EIATTR_KPARAM_INFO
	.align		4
.L_27:
        /*0008*/ 	.byte	0x04, 0x17
        /*000a*/ 	.short	(.L_29 - .L_28)
.L_28:
        /*000c*/ 	.word	0x00000000
        /*0010*/ 	.short	0x0006
        /*0012*/ 	.short	0x002c
        /*0014*/ 	.byte	0x00, 0xf0, 0x11, 0x00


	//----- nvinfo : EIATTR_KPARAM_INFO
	.align		4
.L_29:
        /*0018*/ 	.byte	0x04, 0x17
        /*001a*/ 	.short	(.L_31 - .L_30)
.L_30:
        /*001c*/ 	.word	0x00000000
        /*0020*/ 	.short	0x0005
        /*0022*/ 	.short	0x0028
        /*0024*/ 	.byte	0x00, 0xf0, 0x11, 0x00


	//----- nvinfo : EIATTR_KPARAM_INFO
	.align		4
.L_31:
        /*0028*/ 	.byte	0x04, 0x17
        /*002a*/ 	.short	(.L_33 - .L_32)
.L_32:
        /*002c*/ 	.word	0x00000000
        /*0030*/ 	.short	0x0004
        /*0032*/ 	.short	0x0020
        /*0034*/ 	.byte	0x00, 0xf0, 0x21, 0x00


	//----- nvinfo : EIATTR_KPARAM_INFO
	.align		4
.L_33:
        /*0038*/ 	.byte	0x04, 0x17
        /*003a*/ 	.short	(.L_35 - .L_34)
.L_34:
        /*003c*/ 	.word	0x00000000
        /*0040*/ 	.short	0x0003
        /*0042*/ 	.short	0x0018
        /*0044*/ 	.byte	0x00, 0xf0, 0x21, 0x00


	//----- nvinfo : EIATTR_KPARAM_INFO
	.align		4
.L_35:
        /*0048*/ 	.byte	0x04, 0x17
        /*004a*/ 	.short	(.L_37 - .L_36)
.L_36:
        /*004c*/ 	.word	0x00000000
        /*0050*/ 	.short	0x0002
        /*0052*/ 	.short	0x0010
        /*0054*/ 	.byte	0x00, 0xf5, 0x21, 0x00


	//----- nvinfo : EIATTR_KPARAM_INFO
	.align		4
.L_37:
        /*0058*/ 	.byte	0x04, 0x17
        /*005a*/ 	.short	(.L_39 - .L_38)
.L_38:
        /*005c*/ 	.word	0x00000000
        /*0060*/ 	.short	0x0001
        /*0062*/ 	.short	0x0008
        /*0064*/ 	.byte	0x00, 0xf5, 0x21, 0x00


	//----- nvinfo : EIATTR_KPARAM_INFO
	.align		4
.L_39:
        /*0068*/ 	.byte	0x04, 0x17
        /*006a*/ 	.short	(.L_41 - .L_40)
.L_40:
        /*006c*/ 	.word	0x00000000
        /*0070*/ 	.short	0x0000
        /*0072*/ 	.short	0x0000
        /*0074*/ 	.byte	0x00, 0xf5, 0x21, 0x00


	//----- nvinfo : EIATTR_SPARSE_MMA_MASK
	.align		4
.L_41:
        /*0078*/ 	.byte	0x03, 0x50
        /*007a*/ 	.short	0x0000


	//----- nvinfo : EIATTR_MAXREG_COUNT
	.align		4
        /*007c*/ 	.byte	0x03, 0x1b
        /*007e*/ 	.short	0x00ff


	//----- nvinfo : EIATTR_NUM_BARRIERS
	.align		4
        /*0080*/ 	.byte	0x02, 0x4c
        /*0082*/ 	.byte	0x01
	.zero		1


	//----- nvinfo : EIATTR_MERCURY_ISA_VERSION
	.align		4
        /*0084*/ 	.byte	0x03, 0x5f
        /*0086*/ 	.short	0x0101


	//----- nvinfo : EIATTR_VRC_CTA_INIT_COUNT
	.align		4
        /*0088*/ 	.byte	0x02, 0x4a
	.zero		1
	.zero		1


	//----- nvinfo : EIATTR_EXIT_INSTR_OFFSETS
	.align		4
        /*008c*/ 	.byte	0x04, 0x1c
        /*008e*/ 	.short	(.L_43 - .L_42)


	//   ....[0]....
.L_42:
        /*0090*/ 	.word	0x00000080


	//   ....[1]....
        /*0094*/ 	.word	0x000009c0


	//----- nvinfo : EIATTR_CRS_STACK_SIZE
	.align		4
.L_43:
        /*0098*/ 	.byte	0x04, 0x1e
        /*009a*/ 	.short	(.L_45 - .L_44)
.L_44:
        /*009c*/ 	.word	0x00000000


	//----- nvinfo : EIATTR_CBANK_PARAM_SIZE
	.align		4
.L_45:
        /*00a0*/ 	.byte	0x03, 0x19
        /*00a2*/ 	.short	0x0030


	//----- nvinfo : EIATTR_PARAM_CBANK
	.align		4
        /*00a4*/ 	.byte	0x04, 0x0a
        /*00a6*/ 	.short	(.L_47 - .L_46)
	.align		4
.L_46:
        /*00a8*/ 	.word	index@(.nv.constant0._Z7scatterPjS_PKjmmjj)
        /*00ac*/ 	.short	0x0380
        /*00ae*/ 	.short	0x0030


	//----- nvinfo : EIATTR_SW_WAR
	.align		4
.L_47:
        /*00b0*/ 	.byte	0x04, 0x36
        /*00b2*/ 	.short	(.L_49 - .L_48)
.L_48:
        /*00b4*/ 	.word	0x00000008
.L_49:


//--------------------- .nv.info._Z9histogramPKjmmPjjj --------------------------
	.section	.nv.info._Z9histogramPKjmmPjjj,"",@"SHT_CUDA_INFO"
	.sectionflags	@""
	.align	4


	//----- nvinfo : EIATTR_CUDA_API_VERSION
	.align		4
        /*0000*/ 	.byte	0x04, 0x37
        /*0002*/ 	.short	(.L_51 - .L_50)
.L_50:
        /*0004*/ 	.word	0x00000082


	//----- nvinfo : EIATTR_KPARAM_INFO
	.align		4
.L_51:
        /*0008*/ 	.byte	0x04, 0x17
        /*000a*/ 	.short	(.L_53 - .L_52)
.L_52:
        /*000c*/ 	.word	0x00000000
        /*0010*/ 	.short	0x0005
        /*0012*/ 	.short	0x0024
        /*0014*/ 	.byte	0x00, 0xf0, 0x11, 0x00


	//----- nvinfo : EIATTR_KPARAM_INFO
	.align		4
.L_53:
        /*0018*/ 	.byte	0x04, 0x17
        /*001a*/ 	.short	(.L_55 - .L_54)
.L_54:
        /*001c*/ 	.word	0x00000000
        /*0020*/ 	.short	0x0004
        /*0022*/ 	.short	0x0020
        /*0024*/ 	.byte	0x00, 0xf0, 0x11, 0x00


	//----- nvinfo : EIATTR_KPARAM_INFO
	.align		4
.L_55:
        /*0028*/ 	.byte	0x04, 0x17
        /*002a*/ 	.short	(.L_57 - .L_56)
.L_56:
        /*002c*/ 	.word	0x00000000
        /*0030*/ 	.short	0x0003
        /*0032*/ 	.short	0x0018
        /*0034*/ 	.byte	0x00, 0xf5, 0x21, 0x00


	//----- nvinfo : EIATTR_KPARAM_INFO
	.align		4
.L_57:
        /*0038*/ 	.byte	0x04, 0x17
        /*003a*/ 	.short	(.L_59 - .L_58)
.L_58:
        /*003c*/ 	.word	0x00000000
        /*0040*/ 	.short	0x0002
        /*0042*/ 	.short	0x0010
        /*0044*/ 	.byte	0x00, 0xf0, 0x21, 0x00


	//----- nvinfo : EIATTR_KPARAM_INFO
	.align		4
.L_59:
        /*0048*/ 	.byte	0x04, 0x17
        /*004a*/ 	.short	(.L_61 - .L_60)
.L_60:
        /*004c*/ 	.word	0x00000000
        /*0050*/ 	.short	0x0001
        /*0052*/ 	.short	0x0008
        /*0054*/ 	.byte	0x00, 0xf0, 0x21, 0x00


	//----- nvinfo : EIATTR_KPARAM_INFO
	.align		4
.L_61:
        /*0058*/ 	.byte	0x04, 0x17
        /*005a*/ 	.short	(.L_63 - .L_62)
.L_62:
        /*005c*/ 	.word	0x00000000
        /*0060*/ 	.short	0x0000
        /*0062*/ 	.short	0x0000
        /*0064*/ 	.byte	0x00, 0xf5, 0x21, 0x00


	//----- nvinfo : EIATTR_SPARSE_MMA_MASK
	.align		4
.L_63:
        /*0068*/ 	.byte	0x03, 0x50
        /*006a*/ 	.short	0x0000


	//----- nvinfo : EIATTR_MAXREG_COUNT
	.align		4
        /*006c*/ 	.byte	0x03, 0x1b
        /*006e*/ 	.short	0x00ff


	//----- nvinfo : EIATTR_NUM_BARRIERS
	.align		4
        /*0070*/ 	.byte	0x02, 0x4c
        /*0072*/ 	.byte	0x01
	.zero		1


	//----- nvinfo : EIATTR_MERCURY_ISA_VERSION
	.align		4
        /*0074*/ 	.byte	0x03, 0x5f
        /*0076*/ 	.short	0x0101


	//----- nvinfo : EIATTR_VRC_CTA_INIT_COUNT
	.align		4
        /*0078*/ 	.byte	0x02, 0x4a
	.zero		1
	.zero		1


	//----- nvinfo : EIATTR_EXIT_INSTR_OFFSETS
	.align		4
        /*007c*/ 	.byte	0x04, 0x1c
        /*007e*/ 	.short	(.L_65 - .L_64)


	//   ....[0]....
.L_64:
        /*0080*/ 	.word	0x000002c0


	//   ....[1]....
        /*0084*/ 	.word	0x000003b0


	//----- nvinfo : EIATTR_CRS_STACK_SIZE
	.align		4
.L_65:
        /*0088*/ 	.byte	0x04, 0x1e
        /*008a*/ 	.short	(.L_67 - .L_66)
.L_66:
        /*008c*/ 	.word	0x00000000


	//----- nvinfo : EIATTR_CBANK_PARAM_SIZE
	.align		4
.L_67:
        /*0090*/ 	.byte	0x03, 0x19
        /*0092*/ 	.short	0x0028


	//----- nvinfo : EIATTR_PARAM_CBANK
	.align		4
        /*0094*/ 	.byte	0x04, 0x0a
        /*0096*/ 	.short	(.L_69 - .L_68)
	.align		4
.L_68:
        /*0098*/ 	.word	index@(.nv.constant0._Z9histogramPKjmmPjjj)
        /*009c*/ 	.short	0x0380
        /*009e*/ 	.short	0x0028


	//----- nvinfo : EIATTR_SW_WAR
	.align		4
.L_69:
        /*00a0*/ 	.byte	0x04, 0x36
        /*00a2*/ 	.short	(.L_71 - .L_70)
.L_70:
        /*00a4*/ 	.word	0x00000008
.L_71:


//--------------------- .nv.info._Z14exclusive_scanPKjPjS1_i --------------------------
	.section	.nv.info._Z14exclusive_scanPKjPjS1_i,"",@"SHT_CUDA_INFO"
	.sectionflags	@""
	.align	4


	//----- nvinfo : EIATTR_CUDA_API_VERSION
	.align		4
        /*0000*/ 	.byte	0x04, 0x37
        /*0002*/ 	.short	(.L_73 - .L_72)
.L_72:
        /*0004*/ 	.word	0x00000082


	//----- nvinfo : EIATTR_KPARAM_INFO
	.align		4
.L_73:
        /*0008*/ 	.byte	0x04, 0x17
        /*000a*/ 	.short	(.L_75 - .L_74)
.L_74:
        /*000c*/ 	.word	0x00000000
        /*0010*/ 	.short	0x0003
        /*0012*/ 	.short	0x0018
        /*0014*/ 	.byte	0x00, 0xf0, 0x11, 0x00


	//----- nvinfo : EIATTR_KPARAM_INFO
	.align		4
.L_75:
        /*0018*/ 	.byte	0x04, 0x17
        /*001a*/ 	.short	(.L_77 - .L_76)
.L_76:
        /*001c*/ 	.word	0x00000000
        /*0020*/ 	.short	0x0002
        /*0022*/ 	.short	0x0010
        /*0024*/ 	.byte	0x00, 0xf5, 0x21, 0x00


	//----- nvinfo : EIATTR_KPARAM_INFO
	.align		4
.L_77:
        /*0028*/ 	.byte	0x04, 0x17
        /*002a*/ 	.short	(.L_79 - .L_78)
.L_78:
        /*002c*/ 	.word	0x00000000
        /*0030*/ 	.short	0x0001
        /*0032*/ 	.short	0x0008
        /*0034*/ 	.byte	0x00, 0xf5, 0x21, 0x00


	//----- nvinfo : EIATTR_KPARAM_INFO
	.align		4
.L_79:
        /*0038*/ 	.byte	0x04, 0x17
        /*003a*/ 	.short	(.L_81 - .L_80)
.L_80:
        /*003c*/ 	.word	0x00000000
        /*0040*/ 	.short	0x0000
        /*0042*/ 	.short	0x0000
        /*0044*/ 	.byte	0x00, 0xf5, 0x21, 0x00


	//----- nvinfo : EIATTR_SPARSE_MMA_MASK
	.align		4
.L_81:
        /*0048*/ 	.byte	0x03, 0x50
        /*004a*/ 	.short	0x0000


	//----- nvinfo : EIATTR_MAXREG_COUNT
	.align		4
        /*004c*/ 	.byte	0x03, 0x1b
        /*004e*/ 	.short	0x00ff


	//----- nvinfo : EIATTR_NUM_BARRIERS
	.align		4
        /*0050*/ 	.byte	0x02, 0x4c
        /*0052*/ 	.byte	0x01
	.zero		1


	//----- nvinfo : EIATTR_MERCURY_ISA_VERSION
	.align		4
        /*0054*/ 	.byte	0x03, 0x5f
        /*0056*/ 	.short	0x0101


	//----- nvinfo : EIATTR_VRC_CTA_INIT_COUNT
	.align		4
        /*0058*/ 	.byte	0x02, 0x4a
	.zero		1
	.zero		1


	//----- nvinfo : EIATTR_EXIT_INSTR_OFFSETS
	.align		4
        /*005c*/ 	.byte	0x04, 0x1c
        /*005e*/ 	.short	(.L_83 - .L_82)


	//   ....[0]....
.L_82:
        /*0060*/ 	.word	0x000001d0


	//   ....[1]....
        /*0064*/ 	.word	0x00000750


	//----- nvinfo : EIATTR_CRS_STACK_SIZE
	.align		4
.L_83:
        /*0068*/ 	.byte	0x04, 0x1e
        /*006a*/ 	.short	(.L_85 - .L_84)
.L_84:
        /*006c*/ 	.word	0x00000000


	//----- nvinfo : EIATTR_CBANK_PARAM_SIZE
	.align		4
.L_85:
        /*0070*/ 	.byte	0x03, 0x19
        /*0072*/ 	.short	0x001c


	//----- nvinfo : EIATTR_PARAM_CBANK
	.align		4
        /*0074*/ 	.byte	0x04, 0x0a
        /*0076*/ 	.short	(.L_87 - .L_86)
	.align		4
.L_86:
        /*0078*/ 	.word	index@(.nv.constant0._Z14exclusive_scanPKjPjS1_i)
        /*007c*/ 	.short	0x0380
        /*007e*/ 	.short	0x001c


	//----- nvinfo : EIATTR_SW_WAR
	.align		4
.L_87:
        /*0080*/ 	.byte	0x04, 0x36
        /*0082*/ 	.short	(.L_89 - .L_88)
.L_88:
        /*0084*/ 	.word	0x00000008
.L_89:


//--------------------- .nv.info._Z13set_init_scanv --------------------------
	.section	.nv.info._Z13set_init_scanv,"",@"SHT_CUDA_INFO"
	.sectionflags	@""
	.align	4


	//----- nvinfo : EIATTR_CUDA_API_VERSION
	.align		4
        /*0000*/ 	.byte	0x04, 0x37
        /*0002*/ 	.short	(.L_91 - .L_90)
.L_90:
        /*0004*/ 	.word	0x00000082


	//----- nvinfo : EIATTR_SPARSE_MMA_MASK
	.align		4
.L_91:
        /*0008*/ 	.byte	0x03, 0x50
        /*000a*/ 	.short	0x0000


	//----- nvinfo : EIATTR_MAXREG_COUNT
	.align		4
        /*000c*/ 	.byte	0x03, 0x1b
        /*000e*/ 	.short	0x00ff


	//----- nvinfo : EIATTR_MERCURY_ISA_VERSION
	.align		4
        /*0010*/ 	.byte	0x03, 0x5f
        /*0012*/ 	.short	0x0101


	//----- nvinfo : EIATTR_VRC_CTA_INIT_COUNT
	.align		4
        /*0014*/ 	.byte	0x02, 0x4a
	.zero		1
	.zero		1


	//----- nvinfo : EIATTR_EXIT_INSTR_OFFSETS
	.align		4
        /*0018*/ 	.byte	0x04, 0x1c
        /*001a*/ 	.short	(.L_93 - .L_92)


	//   ....[0]....
.L_92:
        /*001c*/ 	.word	0x00000060


	//----- nvinfo : EIATTR_SW_WAR
	.align		4
.L_93:
        /*0020*/ 	.byte	0x04, 0x36
        /*0022*/ 	.short	(.L_95 - .L_94)
.L_94:
        /*0024*/ 	.word	0x00000008
.L_95:


//--------------------- .nv.callgraph             --------------------------
	.section	.nv.callgraph,"",@"SHT_CUDA_CALLGRAPH"
	.align	4
	.sectionentsize	8
	.align		4
        /*0000*/ 	.word	0x00000000
	.align		4
        /*0004*/ 	.word	0xffffffff
	.align		4
        /*0008*/ 	.word	0x00000000
	.align		4
        /*000c*/ 	.word	0xfffffffe
	.align		4
        /*0010*/ 	.word	0x00000000
	.align		4
        /*0014*/ 	.word	0xfffffffd
	.align		4
        /*0018*/ 	.word	0x00000000
	.align		4
        /*001c*/ 	.word	0xfffffffc


//--------------------- .nv.constant4             --------------------------
	.section	.nv.constant4,"a",@progbits
	.align	8
	.align		8
.nv.constant4:
        /*0000*/ 	.dword	d_count
	.align		8
        /*0008*/ 	.dword	d_curBlock


//--------------------- .text._Z7scatterPjS_PKjmmjj --------------------------
	.section	.text._Z7scatterPjS_PKjmmjj,"ax",@progbits
	.align	128
        .global         _Z7scatterPjS_PKjmmjj
        .type           _Z7scatterPjS_PKjmmjj,@function
        .size           _Z7scatterPjS_PKjmmjj,(.L_x_28 - _Z7scatterPjS_PKjmmjj)
        .other          _Z7scatterPjS_PKjmmjj,@"STO_CUDA_ENTRY STV_DEFAULT"
_Z7scatterPjS_PKjmmjj:
.text._Z7scatterPjS_PKjmmjj:
[----:B------:R-:W-:Y:S01]  /*0000*/  LDC R1, c[0x0][0x37c] ;  /* 0x0000df00ff017b82 */ /* 0x000fe20000000800 */
[----:B------:R-:W0:Y:S07]  /*0010*/  S2R R0, SR_TID.X ;  /* 0x0000000000007919 */ /* 0x000e2e0000002100 */
[----:B------:R-:W0:Y:S01]  /*0020*/  S2UR UR8, SR_CTAID.X ;  /* 0x00000000000879c3 */ /* 0x000e220000002500 */
[----:B------:R-:W1:Y:S07]  /*0030*/  LDCU.64 UR4, c[0x0][0x398] ;  /* 0x00007300ff0477ac */ /* 0x000e6e0008000a00 */
[----:B------:R-:W0:Y:S02]  /*0040*/  LDC R3, c[0x0][0x360] ;  /* 0x0000d800ff037b82 */ /* 0x000e240000000800 */
[----:B0-----:R-:W-:-:S05]  /*0050*/  IMAD R2, R3, UR8, R0 ;  /* 0x0000000803027c24 */ /* 0x001fca000f8e0200 */
[----:B-1----:R-:W-:-:S04]  /*0060*/  ISETP.GE.U32.AND P0, PT, R2, UR4, PT ;  /* 0x0000000402007c0c */ /* 0x002fc8000bf06070 */
[----:B------:R-:W-:-:S13]  /*0070*/  ISETP.GE.U32.AND.EX P0, PT, RZ, UR5, PT, P0 ;  /* 0x00000005ff007c0c */ /* 0x000fda000bf06100 */
[----:B------:R-:W-:Y:S05]  /*0080*/  @P0 EXIT ;  /* 0x000000000000094d */ /* 0x000fea0003800000 */
[----:B------:R-:W0:Y:S01]  /*0090*/  LDCU.64 UR4, c[0x0][0x380] ;  /* 0x00007000ff0477ac */ /* 0x000e220008000a00 */
[----:B------:R-:W1:Y:S01]  /*00a0*/  LDCU.64 UR6, c[0x0][0x358] ;  /* 0x00006b00ff0677ac */ /* 0x000e620008000a00 */
[----:B------:R-:W2:Y:S01]  /*00b0*/  LDC R6, c[0x0][0x370] ;  /* 0x0000dc00ff067b82 */ /* 0x000ea20000000800 */
[----:B------:R-:W3:Y:S07]  /*00c0*/  LDCU.64 UR10, c[0x0][0x3a8] ;  /* 0x00007500ff0a77ac */ /* 0x000eee0008000a00 */
[----:B------:R-:W4:Y:S01]  /*00d0*/  LDC.64 R12, c[0x0][0x390] ;  /* 0x0000e400ff0c7b82 */ /* 0x000f220000000a00 */
[----:B0-----:R-:W-:-:S04]  /*00e0*/  LEA R4, P0, R2, UR4, 0x2 ;  /* 0x0000000402047c11 */ /* 0x001fc8000f8010ff */
[----:B------:R-:W-:-:S05]  /*00f0*/  LEA.HI.X R5, R2, UR5, RZ, 0x2, P0 ;  /* 0x0000000502057c11 */ /* 0x000fca00080f14ff */
[----:B-1----:R-:W3:Y:S01]  /*0100*/  LDG.E R4, desc[UR6][R4.64] ;  /* 0x0000000604047981 */ /* 0x002ee2000c1e1900 */
[----:B------:R-:W0:Y:S01]  /*0110*/  S2UR UR5, SR_CgaCtaId ;  /* 0x00000000000579c3 */ /* 0x000e220000008800 */
[----:B------:R-:W-:Y:S02]  /*0120*/  UMOV UR4, 0x400 ;  /* 0x0000040000047882 */ /* 0x000fe40000000000 */
[----:B0-----:R-:W-:-:S06]  /*0130*/  ULEA UR4, UR5, UR4, 0x18 ;  /* 0x0000000405047291 */ /* 0x001fcc000f8ec0ff */
[----:B------:R-:W-:-:S05]  /*0140*/  LEA R7, R0, UR4, 0x2 ;  /* 0x0000000400077c11 */ /* 0x000fca000f8e10ff */
[----:B---3--:R-:W-:Y:S01]  /*0150*/  STS [R7], R4 ;  /* 0x0000000407007388 */ /* 0x008fe20000000800 */
[----:B------:R-:W-:Y:S06]  /*0160*/  BAR.SYNC.DEFER_BLOCKING 0x0 ;  /* 0x0000000000007b1d */ /* 0x000fec0000010000 */
[----:B------:R-:W0:Y:S02]  /*0170*/  LDS R2, [R7] ;  /* 0x0000000007027984 */ /* 0x000e240000000800 */
[----:B0-----:R-:W-:-:S04]  /*0180*/  LOP3.LUT R3, R2, UR10, RZ, 0xc0, !PT ;  /* 0x0000000a02037c12 */ /* 0x001fc8000f8ec0ff */
[----:B------:R-:W-:-:S05]  /*0190*/  SHF.R.U32.HI R3, RZ, UR11, R3 ;  /* 0x0000000bff037c19 */ /* 0x000fca0008011603 */
[----:B--2---:R-:W-:-:S04]  /*01a0*/  IMAD R5, R3, R6, UR8 ;  /* 0x0000000803057e24 */ /* 0x004fc8000f8e0206 */
[----:B----4-:R-:W-:-:S06]  /*01b0*/  IMAD.WIDE.U32 R12, R5, 0x4, R12 ;  /* 0x00000004050c7825 */ /* 0x010fcc00078e000c */
[----:B------:R0:W5:Y:S01]  /*01c0*/  LDG.E R12, desc[UR6][R12.64] ;  /* 0x000000060c0c7981 */ /* 0x000162000c1e1900 */
[----:B------:R-:W-:Y:S01]  /*01d0*/  ISETP.NE.AND P0, PT, R0, RZ, PT ;  /* 0x000000ff0000720c */ /* 0x000fe20003f05270 */
[----:B------:R-:W-:Y:S01]  /*01e0*/  BSSY.RECONVERGENT B0, `(.L_x_0) ;  /* 0x0000079000007945 */ /* 0x000fe20003800200 */
[----:B------:R-:W-:-:S11]  /*01f0*/  IMAD.MOV.U32 R15, RZ, RZ, RZ ;  /* 0x000000ffff0f7224 */ /* 0x000fd600078e00ff */
[----:B0-----:R-:W-:Y:S05]  /*0200*/  @!P0 BRA `(.L_x_1) ;  /* 0x0000000400d88947 */ /* 0x001fea0003800000 */
[C---:B------:R-:W-:Y:S01]  /*0210*/  ISETP.GE.U32.AND P1, PT, R0.reuse, 0x8, PT ;  /* 0x000000080000780c */ /* 0x040fe20003f26070 */
[----:B------:R-:W-:Y:S01]  /*0220*/  BSSY.RECONVERGENT B1, `(.L_x_2) ;  /* 0x0000039000017945 */ /* 0x000fe20003800200 */
[----:B------:R-:W-:Y:S01]  /*0230*/  LOP3.LUT R16, R0, 0x7, RZ, 0xc0, !PT ;  /* 0x0000000700107812 */ /* 0x000fe200078ec0ff */
[----:B------:R-:W-:Y:S02]  /*0240*/  IMAD.MOV.U32 R13, RZ, RZ, RZ ;  /* 0x000000ffff0d7224 */ /* 0x000fe400078e00ff */
[----:B------:R-:W-:Y:S01]  /*0250*/  IMAD.MOV.U32 R15, RZ, RZ, RZ ;  /* 0x000000ffff0f7224 */ /* 0x000fe200078e00ff */
[----:B------:R-:W-:-:S07]  /*0260*/  ISETP.NE.AND P0, PT, R16, RZ, PT ;  /* 0x000000ff1000720c */ /* 0x000fce0003f05270 */
[----:B------:R-:W-:Y:S06]  /*0270*/  @!P1 BRA `(.L_x_3) ;  /* 0x0000000000cc9947 */ /* 0x000fec0003800000 */
[----:B------:R-:W-:Y:S01]  /*0280*/  UIADD3 UR5, UPT, UPT, UR4, 0x10, URZ ;  /* 0x0000001004057890 */ /* 0x000fe2000fffe0ff */
[----:B------:R-:W-:Y:S01]  /*0290*/  LOP3.LUT R13, R0, 0x3f8, RZ, 0xc0, !PT ;  /* 0x000003f8000d7812 */ /* 0x000fe200078ec0ff */
[----:B------:R-:W-:-:S04]  /*02a0*/  IMAD.MOV.U32 R15, RZ, RZ, RZ ;  /* 0x000000ffff0f7224 */ /* 0x000fc800078e00ff */
[----:B------:R-:W-:Y:S02]  /*02b0*/  IMAD.U32 R14, RZ, RZ, UR5 ;  /* 0x00000005ff0e7e24 */ /* 0x000fe4000f8e00ff */
[----:B------:R-:W-:-:S07]  /*02c0*/  IMAD.MOV R17, RZ, RZ, -R13 ;  /* 0x000000ffff117224 */ /* 0x000fce00078e0a0d */
.L_x_4:
[----:B------:R-:W0:Y:S01]  /*02d0*/  LDS.128 R4, [R14+-0x10] ;  /* 0xfffff0000e047984 */ /* 0x000e220000000c00 */
[----:B------:R-:W-:-:S03]  /*02e0*/  VIADD R17, R17, 0x8 ;  /* 0x0000000811117836 */ /* 0x000fc60000000000 */
[----:B------:R1:W2:Y:S02]  /*02f0*/  LDS.128 R8, [R14] ;  /* 0x000000000e087984 */ /* 0x0002a40000000c00 */
[----:B-1----:R-:W-:Y:S01]  /*0300*/  VIADD R14, R14, 0x20 ;  /* 0x000000200e0e7836 */ /* 0x002fe20000000000 */
[----:B0-----:R-:W-:Y:S02]  /*0310*/  LOP3.LUT R4, R4, UR10, RZ, 0xc0, !PT ;  /* 0x0000000a04047c12 */ /* 0x001fe4000f8ec0ff */
[----:B------:R-:W-:Y:S02]  /*0320*/  LOP3.LUT R5, R5, UR10, RZ, 0xc0, !PT ;  /* 0x0000000a05057c12 */ /* 0x000fe4000f8ec0ff */
[----:B------:R-:W-:Y:S02]  /*0330*/  SHF.R.U32.HI R4, RZ, UR11, R4 ;  /* 0x0000000bff047c19 */ /* 0x000fe40008011604 */
[----:B------:R-:W-:Y:S02]  /*0340*/  LOP3.LUT R6, R6, UR10, RZ, 0xc0, !PT ;  /* 0x0000000a06067c12 */ /* 0x000fe4000f8ec0ff */
[----:B------:R-:W-:-:S02]  /*0350*/  ISETP.NE.AND P1, PT, R3, R4, PT ;  /* 0x000000040300720c */ /* 0x000fc40003f25270 */
[----:B------:R-:W-:Y:S02]  /*0360*/  SHF.R.U32.HI R4, RZ, UR11, R5 ;  /* 0x0000000bff047c19 */ /* 0x000fe40008011605 */
[----:B------:R-:W-:Y:S02]  /*0370*/  SHF.R.U32.HI R6, RZ, UR11, R6 ;  /* 0x0000000bff067c19 */ /* 0x000fe40008011606 */
[----:B------:R-:W-:Y:S01]  /*0380*/  ISETP.NE.AND P2, PT, R3, R4, PT ;  /* 0x000000040300720c */ /* 0x000fe20003f45270 */
[----:B------:R-:W-:Y:S01]  /*0390*/  VIADD R4, R15, 0x1 ;  /* 0x000000010f047836 */ /* 0x000fe20000000000 */
[----:B------:R-:W-:Y:S02]  /*03a0*/  LOP3.LUT R7, R7, UR10, RZ, 0xc0, !PT ;  /* 0x0000000a07077c12 */ /* 0x000fe4000f8ec0ff */
[----:B--2---:R-:W-:Y:S02]  /*03b0*/  LOP3.LUT R8, R8, UR10, RZ, 0xc0, !PT ;  /* 0x0000000a08087c12 */ /* 0x004fe4000f8ec0ff */
[----:B------:R-:W-:Y:S01]  /*03c0*/  LOP3.LUT R9, R9, UR10, RZ, 0xc0, !PT ;  /* 0x0000000a09097c12 */ /* 0x000fe2000f8ec0ff */
[----:B------:R-:W-:Y:S01]  /*03d0*/  @P1 IMAD.MOV R4, RZ, RZ, R15 ;  /* 0x000000ffff041224 */ /* 0x000fe200078e020f */
[----:B------:R-:W-:-:S02]  /*03e0*/  ISETP.NE.AND P1, PT, R3, R6, PT ;  /* 0x000000060300720c */ /* 0x000fc40003f25270 */
[----:B------:R-:W-:Y:S01]  /*03f0*/  SHF.R.U32.HI R6, RZ, UR11, R7 ;  /* 0x0000000bff067c19 */ /* 0x000fe20008011607 */
[----:B------:R-:W-:Y:S01]  /*0400*/  VIADD R5, R4, 0x1 ;  /* 0x0000000104057836 */ /* 0x000fe20000000000 */
[----:B------:R-:W-:Y:S01]  /*0410*/  SHF.R.U32.HI R8, RZ, UR11, R8 ;  /* 0x0000000bff087c19 */ /* 0x000fe20008011608 */
[----:B------:R-:W-:Y:S01]  /*0420*/  @P2 IMAD.MOV R5, RZ, RZ, R4 ;  /* 0x000000ffff052224 */ /* 0x000fe200078e0204 */
[----:B------:R-:W-:Y:S02]  /*0430*/  ISETP.NE.AND P2, PT, R3, R6, PT ;  /* 0x000000060300720c */ /* 0x000fe40003f45270 */
[----:B------:R-:W-:Y:S01]  /*0440*/  SHF.R.U32.HI R4, RZ, UR11, R9 ;  /* 0x0000000bff047c19 */ /* 0x000fe20008011609 */
[----:B------:R-:W-:Y:S01]  /*0450*/  VIADD R6, R5, 0x1 ;  /* 0x0000000105067836 */ /* 0x000fe20000000000 */
[----:B------:R-:W-:Y:S02]  /*0460*/  LOP3.LUT R10, R10, UR10, RZ, 0xc0, !PT ;  /* 0x0000000a0a0a7c12 */ /* 0x000fe4000f8ec0ff */
[----:B------:R-:W-:Y:S01]  /*0470*/  LOP3.LUT R11, R11, UR10, RZ, 0xc0, !PT ;  /* 0x0000000a0b0b7c12 */ /* 0x000fe2000f8ec0ff */
[----:B------:R-:W-:Y:S01]  /*0480*/  @P1 IMAD.MOV R6, RZ, RZ, R5 ;  /* 0x000000ffff061224 */ /* 0x000fe200078e0205 */
[----:B------:R-:W-:-:S02]  /*0490*/  ISETP.NE.AND P1, PT, R3, R8, PT ;  /* 0x000000080300720c */ /* 0x000fc40003f25270 */
[----:B------:R-:W-:Y:S01]  /*04a0*/  SHF.R.U32.HI R10, RZ, UR11, R10 ;  /* 0x0000000bff0a7c19 */ /* 0x000fe2000801160a */
[----:B------:R-:W-:Y:S02]  /*04b0*/  VIADD R5, R6, 0x1 ;  /* 0x0000000106057836 */ /* 0x000fe40000000000 */
[----:B------:R-:W-:Y:S01]  /*04c0*/  @P2 IMAD.MOV R5, RZ, RZ, R6 ;  /* 0x000000ffff052224 */ /* 0x000fe200078e0206 */
[----:B------:R-:W-:Y:S02]  /*04d0*/  ISETP.NE.AND P2, PT, R3, R4, PT ;  /* 0x000000040300720c */ /* 0x000fe40003f45270 */
[----:B------:R-:W-:Y:S01]  /*04e0*/  SHF.R.U32.HI R4, RZ, UR11, R11 ;  /* 0x0000000bff047c19 */ /* 0x000fe2000801160b */
[----:B------:R-:W-:-:S04]  /*04f0*/  VIADD R6, R5, 0x1 ;  /* 0x0000000105067836 */ /* 0x000fc80000000000 */
[----:B------:R-:W-:Y:S01]  /*0500*/  @P1 IMAD.MOV R6, RZ, RZ, R5 ;  /* 0x000000ffff061224 */ /* 0x000fe200078e0205 */
[----:B------:R-:W-:-:S03]  /*0510*/  ISETP.NE.AND P1, PT, R3, R10, PT ;  /* 0x0000000a0300720c */ /* 0x000fc60003f25270 */
[----:B------:R-:W-:Y:S02]  /*0520*/  VIADD R5, R6, 0x1 ;  /* 0x0000000106057836 */ /* 0x000fe40000000000 */
[----:B------:R-:W-:Y:S01]  /*0530*/  @P2 IMAD.MOV R5, RZ, RZ, R6 ;  /* 0x000000ffff052224 */ /* 0x000fe200078e0206 */
[----:B------:R-:W-:-:S03]  /*0540*/  ISETP.NE.AND P2, PT, R3, R4, PT ;  /* 0x000000040300720c */ /* 0x000fc60003f45270 */
[----:B------:R-:W-:-:S04]  /*0550*/  VIADD R4, R5, 0x1 ;  /* 0x0000000105047836 */ /* 0x000fc80000000000 */
[----:B------:R-:W-:Y:S01]  /*0560*/  @P1 IMAD.MOV R4, RZ, RZ, R5 ;  /* 0x000000ffff041224 */ /* 0x000fe200078e0205 */
[----:B------:R-:W-:-:S03]  /*0570*/  ISETP.NE.AND P1, PT, R17, RZ, PT ;  /* 0x000000ff1100720c */ /* 0x000fc60003f25270 */
[----:B------:R-:W-:Y:S02]  /*0580*/  VIADD R15, R4, 0x1 ;  /* 0x00000001040f7836 */ /* 0x000fe40000000000 */
[----:B------:R-:W-:-:S08]  /*0590*/  @P2 IMAD.MOV R15, RZ, RZ, R4 ;  /* 0x000000ffff0f2224 */ /* 0x000fd000078e0204 */
[----:B------:R-:W-:Y:S05]  /*05a0*/  @P1 BRA `(.L_x_4) ;  /* 0xfffffffc00481947 */ /* 0x000fea000383ffff */
.L_x_3:
[----:B------:R-:W-:Y:S05]  /*05b0*/  BSYNC.RECONVERGENT B1 ;  /* 0x0000000000017941 */ /* 0x000fea0003800200 */
.L_x_2:
[----:B------:R-:W-:Y:S05]  /*05c0*/  @!P0 BRA `(.L_x_1) ;  /* 0x0000000000e88947 */ /* 0x000fea0003800000 */
[----:B------:R-:W-:Y:S01]  /*05d0*/  ISETP.GE.U32.AND P1, PT, R16, 0x4, PT ;  /* 0x000000041000780c */ /* 0x000fe20003f26070 */
[----:B------:R-:W-:Y:S01]  /*05e0*/  BSSY.RECONVERGENT B1, `(.L_x_5) ;  /* 0x000001c000017945 */ /* 0x000fe20003800200 */
[----:B------:R-:W-:-:S04]  /*05f0*/  LOP3.LUT R10, R0, 0x3, RZ, 0xc0, !PT ;  /* 0x00000003000a7812 */ /* 0x000fc800078ec0ff */
[----:B------:R-:W-:-:S07]  /*0600*/  ISETP.NE.AND P0, PT, R10, RZ, PT ;  /* 0x000000ff0a00720c */ /* 0x000fce0003f05270 */
[----:B------:R-:W-:Y:S06]  /*0610*/  @!P1 BRA `(.L_x_6) ;  /* 0x0000000000609947 */ /* 0x000fec0003800000 */
[C---:B------:R-:W-:Y:S01]  /*0620*/  LEA R6, R13.reuse, UR4, 0x2 ;  /* 0x000000040d067c11 */ /* 0x040fe2000f8e10ff */
[----:B------:R-:W-:-:S04]  /*0630*/  VIADD R13, R13, 0x4 ;  /* 0x000000040d0d7836 */ /* 0x000fc80000000000 */
[----:B------:R-:W0:Y:S04]  /*0640*/  LDS.64 R8, [R6] ;  /* 0x0000000006087984 */ /* 0x000e280000000a00 */
[----:B------:R-:W1:Y:S01]  /*0650*/  LDS.64 R4, [R6+0x8] ;  /* 0x0000080006047984 */ /* 0x000e620000000a00 */
[----:B0-----:R-:W-:Y:S02]  /*0660*/  LOP3.LUT R8, R8, UR10, RZ, 0xc0, !PT ;  /* 0x0000000a08087c12 */ /* 0x001fe4000f8ec0ff */
[----:B------:R-:W-:Y:S02]  /*0670*/  LOP3.LUT R9, R9, UR10, RZ, 0xc0, !PT ;  /* 0x0000000a09097c12 */ /* 0x000fe4000f8ec0ff */
[----:B------:R-:W-:Y:S02]  /*0680*/  SHF.R.U32.HI R8, RZ, UR11, R8 ;  /* 0x0000000bff087c19 */ /* 0x000fe40008011608 */
[----:B-1----:R-:W-:Y:S01]  /*0690*/  LOP3.LUT R7, R4, UR10, RZ, 0xc0, !PT ;  /* 0x0000000a04077c12 */ /* 0x002fe2000f8ec0ff */
[----:B------:R-:W-:Y:S01]  /*06a0*/  VIADD R4, R15, 0x1 ;  /* 0x000000010f047836 */ /* 0x000fe20000000000 */
[----:B------:R-:W-:-:S02]  /*06b0*/  ISETP.NE.AND P2, PT, R3, R8, PT ;  /* 0x000000080300720c */ /* 0x000fc40003f45270 */
[----:B------:R-:W-:Y:S02]  /*06c0*/  SHF.R.U32.HI R8, RZ, UR11, R9 ;  /* 0x0000000bff087c19 */ /* 0x000fe40008011609 */
[----:B------:R-:W-:Y:S02]  /*06d0*/  LOP3.LUT R5, R5, UR10, RZ, 0xc0, !PT ;  /* 0x0000000a05057c12 */ /* 0x000fe4000f8ec0ff */
[----:B------:R-:W-:Y:S02]  /*06e0*/  ISETP.NE.AND P1, PT, R3, R8, PT ;  /* 0x000000080300720c */ /* 0x000fe40003f25270 */
[----:B------:R-:W-:Y:S02]  /*06f0*/  SHF.R.U32.HI R8, RZ, UR11, R7 ;  /* 0x0000000bff087c19 */ /* 0x000fe40008011607 */
[----:B------:R-:W-:-:S03]  /*0700*/  SHF.R.U32.HI R6, RZ, UR11, R5 ;  /* 0x0000000bff067c19 */ /* 0x000fc60008011605 */
[----:B------:R-:W-:Y:S01]  /*0710*/  @P2 IMAD.MOV R4, RZ, RZ, R15 ;  /* 0x000000ffff042224 */ /* 0x000fe200078e020f */
[----:B------:R-:W-:-:S03]  /*0720*/  ISETP.NE.AND P2, PT, R3, R8, PT ;  /* 0x000000080300720c */ /* 0x000fc60003f45270 */
[----:B------:R-:W-:Y:S02]  /*0730*/  VIADD R7, R4, 0x1 ;  /* 0x0000000104077836 */ /* 0x000fe40000000000 */
[----:B------:R-:W-:Y:S01]  /*0740*/  @P1 IMAD.MOV R7, RZ, RZ, R4 ;  /* 0x000000ffff071224 */ /* 0x000fe200078e0204 */
[----:B------:R-:W-:-:S03]  /*0750*/  ISETP.NE.AND P1, PT, R3, R6, PT ;  /* 0x000000060300720c */ /* 0x000fc60003f25270 */
[----:B------:R-:W-:-:S04]  /*0760*/  VIADD R4, R7, 0x1 ;  /* 0x0000000107047836 */ /* 0x000fc80000000000 */
[----:B------:R-:W-:-:S04]  /*0770*/  @P2 IMAD.MOV R4, RZ, RZ, R7 ;  /* 0x000000ffff042224 */ /* 0x000fc800078e0207 */
[----:B------:R-:W-:Y:S02]  /*0780*/  VIADD R15, R4, 0x1 ;  /* 0x00000001040f7836 */ /* 0x000fe40000000000 */
[----:B------:R-:W-:-:S07]  /*0790*/  @P1 IMAD.MOV R15, RZ, RZ, R4 ;  /* 0x000000ffff0f1224 */ /* 0x000fce00078e0204 */
.L_x_6:
[----:B------:R-:W-:Y:S05]  /*07a0*/  BSYNC.RECONVERGENT B1 ;  /* 0x0000000000017941 */ /* 0x000fea0003800200 */
.L_x_5:
[----:B------:R-:W-:Y:S05]  /*07b0*/  @!P0 BRA `(.L_x_1) ;  /* 0x00000000006c8947 */ /* 0x000fea0003800000 */
[----:B------:R-:W-:Y:S01]  /*07c0*/  ISETP.NE.AND P1, PT, R10, 0x1, PT ;  /* 0x000000010a00780c */ /* 0x000fe20003f25270 */
[----:B------:R-:W-:Y:S01]  /*07d0*/  BSSY.RECONVERGENT B1, `(.L_x_7) ;  /* 0x0000011000017945 */ /* 0x000fe20003800200 */
[----:B------:R-:W-:-:S04]  /*07e0*/  LOP3.LUT R0, R0, 0x1, RZ, 0xc0, !PT ;  /* 0x0000000100007812 */ /* 0x000fc800078ec0ff */
[----:B------:R-:W-:-:S07]  /*07f0*/  ISETP.NE.U32.AND P0, PT, R0, 0x1, PT ;  /* 0x000000010000780c */ /* 0x000fce0003f05070 */
[----:B------:R-:W-:Y:S06]  /*0800*/  @!P1 BRA `(.L_x_8) ;  /* 0x0000000000349947 */ /* 0x000fec0003800000 */
[C---:B------:R-:W-:Y:S01]  /*0810*/  LEA R4, R13.reuse, UR4, 0x2 ;  /* 0x000000040d047c11 */ /* 0x040fe2000f8e10ff */
[----:B------:R-:W-:-:S05]  /*0820*/  VIADD R13, R13, 0x2 ;  /* 0x000000020d0d7836 */ /* 0x000fca0000000000 */
[----:B------:R-:W0:Y:S02]  /*0830*/  LDS.64 R4, [R4] ;  /* 0x0000000004047984 */ /* 0x000e240000000a00 */
[----:B0-----:R-:W-:Y:S02]  /*0840*/  LOP3.LUT R0, R4, UR10, RZ, 0xc0, !PT ;  /* 0x0000000a04007c12 */ /* 0x001fe4000f8ec0ff */
[----:B------:R-:W-:Y:S02]  /*0850*/  LOP3.LUT R5, R5, UR10, RZ, 0xc0, !PT ;  /* 0x0000000a05057c12 */ /* 0x000fe4000f8ec0ff */
[----:B------:R-:W-:-:S04]  /*0860*/  SHF.R.U32.HI R0, RZ, UR11, R0 ;  /* 0x0000000bff007c19 */ /* 0x000fc80008011600 */
[----:B------:R-:W-:Y:S02]  /*0870*/  ISETP.NE.AND P1, PT, R3, R0, PT ;  /* 0x000000000300720c */ /* 0x000fe40003f25270 */
[----:B------:R-:W-:-:S04]  /*0880*/  SHF.R.U32.HI R0, RZ, UR11, R5 ;  /* 0x0000000bff007c19 */ /* 0x000fc80008011605 */
[----:B------:R-:W-:Y:S01]  /*0890*/  ISETP.NE.AND P2, PT, R3, R0, PT ;  /* 0x000000000300720c */ /* 0x000fe20003f45270 */
[----:B------:R-:W-:-:S06]  /*08a0*/  VIADD R0, R15, 0x1 ;  /* 0x000000010f007836 */ /* 0x000fcc0000000000 */
[----:B------:R-:W-:-:S04]  /*08b0*/  @P1 IMAD.MOV R0, RZ, RZ, R15 ;  /* 0x000000ffff001224 */ /* 0x000fc800078e020f */
[----:B------:R-:W-:Y:S02]  /*08c0*/  VIADD R15, R0, 0x1 ;  /* 0x00000001000f7836 */ /* 0x000fe40000000000 */
[----:B------:R-:W-:-:S07]  /*08d0*/  @P2 IMAD.MOV R15, RZ, RZ, R0 ;  /* 0x000000ffff0f2224 */ /* 0x000fce00078e0200 */
.L_x_8:
[----:B------:R-:W-:Y:S05]  /*08e0*/  BSYNC.RECONVERGENT B1 ;  /* 0x0000000000017941 */ /* 0x000fea0003800200 */
.L_x_7:
[----:B------:R-:W-:-:S06]  /*08f0*/  @!P0 LEA R13, R13, UR4, 0x2 ;  /* 0x000000040d0d8c11 */ /* 0x000fcc000f8e10ff */
[----:B------:R-:W0:Y:S02]  /*0900*/  @!P0 LDS R13, [R13] ;  /* 0x000000000d0d8984 */ /* 0x000e240000000800 */
[----:B0-----:R-:W-:-:S04]  /*0910*/  @!P0 LOP3.LUT R0, R13, UR10, RZ, 0xc0, !PT ;  /* 0x0000000a0d008c12 */ /* 0x001fc8000f8ec0ff */
[----:B------:R-:W-:-:S04]  /*0920*/  @!P0 SHF.R.U32.HI R0, RZ, UR11, R0 ;  /* 0x0000000bff008c19 */ /* 0x000fc80008011600 */
[----:B------:R-:W-:Y:S01]  /*0930*/  ISETP.NE.AND P1, PT, R3, R0, !P0 ;  /* 0x000000000300720c */ /* 0x000fe20004725270 */
[----:B------:R-:W-:-:S12]  /*0940*/  @!P0 VIADD R0, R15, 0x1 ;  /* 0x000000010f008836 */ /* 0x000fd80000000000 */
[----:B------:R-:W-:-:S04]  /*0950*/  @P1 IMAD.MOV R0, RZ, RZ, R15 ;  /* 0x000000ffff001224 */ /* 0x000fc800078e020f */
[----:B------:R-:W-:-:S07]  /*0960*/  @!P0 IMAD.MOV.U32 R15, RZ, RZ, R0 ;  /* 0x000000ffff0f8224 */ /* 0x000fce00078e0000 */
.L_x_1:
[----:B------:R-:W-:Y:S05]  /*0970*/  BSYNC.RECONVERGENT B0 ;  /* 0x0000000000007941 */ /* 0x000fea0003800200 */
.L_x_0:
[----:B------:R-:W0:Y:S01]  /*0980*/  LDC.64 R4, c[0x0][0x388] ;  /* 0x0000e200ff047b82 */ /* 0x000e220000000a00 */
[----:B-----5:R-:W-:-:S04]  /*0990*/  IMAD.IADD R15, R12, 0x1, R15 ;  /* 0x000000010c0f7824 */ /* 0x020fc800078e020f */
[----:B0-----:R-:W-:-:S05]  /*09a0*/  IMAD.WIDE.U32 R4, R15, 0x4, R4 ;  /* 0x000000040f047825 */ /* 0x001fca00078e0004 */
[----:B------:R-:W-:Y:S01]  /*09b0*/  STG.E desc[UR6][R4.64], R2 ;  /* 0x0000000204007986 */ /* 0x000fe2000c101906 */
[----:B------:R-:W-:Y:S05]  /*09c0*/  EXIT ;  /* 0x000000000000794d */ /* 0x000fea0003800000 */
.L_x_9:
[----:B------:R-:W-:-:S00]  /*09d0*/  BRA `(.L_x_9) ;  /* 0xfffffffc00fc7947 */ /* 0x000fc0000383ffff */
[----:B------:R-:W-:-:S00]  /*09e0*/  NOP ;  /* 0x0000000000007918 */ /* 0x000fc00000000000 */
        /* <DEDUP_REMOVED lines=9> */
.L_x_28:


//--------------------- .text._Z9histogramPKjmmPjjj --------------------------
	.section	.text._Z9histogramPKjmmPjjj,"ax",@progbits
	.align	128
        .global         _Z9histogramPKjmmPjjj
        .type           _Z9histogramPKjmmPjjj,@function
        .size           _Z9histogramPKjmmPjjj,(.L_x_29 - _Z9histogramPKjmmPjjj)
        .other          _Z9histogramPKjmmPjjj,@"STO_CUDA_ENTRY STV_DEFAULT"
_Z9histogramPKjmmPjjj:
.text._Z9histogramPKjmmPjjj:
[----:B------:R-:W-:Y:S01]  /*0000*/  LDC R1, c[0x0][0x37c] ;  /* 0x0000df00ff017b82 */ /* 0x000fe20000000800 */
[----:B------:R-:W0:Y:S01]  /*0010*/  S2R R0, SR_TID.X ;  /* 0x0000000000007919 */ /* 0x000e220000002100 */
[----:B------:R-:W0:Y:S06]  /*0020*/  LDCU.64 UR10, c[0x0][0x390] ;  /* 0x00007200ff0a77ac */ /* 0x000e2c0008000a00 */
[----:B------:R-:W1:Y:S01]  /*0030*/  S2UR UR6, SR_CTAID.X ;  /* 0x00000000000679c3 */ /* 0x000e620000002500 */
[----:B------:R-:W-:Y:S01]  /*0040*/  BSSY.RECONVERGENT B0, `(.L_x_10) ;  /* 0x000000f000007945 */ /* 0x000fe20003800200 */
[----:B0-----:R-:W-:-:S04]  /*0050*/  ISETP.GE.U32.AND P0, PT, R0, UR10, PT ;  /* 0x0000000a00007c0c */ /* 0x001fc8000bf06070 */
[----:B------:R-:W-:-:S13]  /*0060*/  ISETP.GE.U32.AND.EX P0, PT, RZ, UR11, PT, P0 ;  /* 0x0000000bff007c0c */ /* 0x000fda000bf06100 */
[----:B-1----:R-:W-:Y:S05]  /*0070*/  @P0 BRA `(.L_x_11) ;  /* 0x00000000002c0947 */ /* 0x002fea0003800000 */
[----:B------:R-:W0:Y:S01]  /*0080*/  S2R R5, SR_CgaCtaId ;  /* 0x0000000000057919 */ /* 0x000e220000008800 */
[----:B------:R-:W1:Y:S01]  /*0090*/  LDC R6, c[0x0][0x360] ;  /* 0x0000d800ff067b82 */ /* 0x000e620000000800 */
[----:B------:R-:W-:Y:S01]  /*00a0*/  MOV R2, 0x400 ;  /* 0x0000040000027802 */ /* 0x000fe20000000f00 */
[----:B------:R-:W-:-:S03]  /*00b0*/  IMAD.MOV.U32 R3, RZ, RZ, R0 ;  /* 0x000000ffff037224 */ /* 0x000fc600078e0000 */
[----:B0-----:R-:W-:-:S07]  /*00c0*/  LEA R2, R5, R2, 0x18 ;  /* 0x0000000205027211 */ /* 0x001fce00078ec0ff */
.L_x_12:
[----:B------:R-:W-:Y:S02]  /*00d0*/  IMAD R4, R3, 0x4, R2 ;  /* 0x0000000403047824 */ /* 0x000fe400078e0202 */
[----:B-1----:R-:W-:-:S03]  /*00e0*/  IMAD.IADD R3, R6, 0x1, R3 ;  /* 0x0000000106037824 */ /* 0x002fc600078e0203 */
[----:B------:R0:W-:Y:S02]  /*00f0*/  STS [R4], RZ ;  /* 0x000000ff04007388 */ /* 0x0001e40000000800 */
[----:B------:R-:W-:-:S04]  /*0100*/  ISETP.GE.U32.AND P1, PT, R3, UR10, PT ;  /* 0x0000000a03007c0c */ /* 0x000fc8000bf26070 */
[----:B------:R-:W-:-:S13]  /*0110*/  ISETP.GE.U32.AND.EX P1, PT, RZ, UR11, PT, P1 ;  /* 0x0000000bff007c0c */ /* 0x000fda000bf26110 */
[----:B0-----:R-:W-:Y:S05]  /*0120*/  @!P1 BRA `(.L_x_12) ;  /* 0xfffffffc00e89947 */ /* 0x001fea000383ffff */
.L_x_11:
[----:B------:R-:W-:Y:S05]  /*0130*/  BSYNC.RECONVERGENT B0 ;  /* 0x0000000000007941 */ /* 0x000fea0003800200 */
.L_x_10:
[----:B------:R-:W0:Y:S01]  /*0140*/  LDC R9, c[0x0][0x360] ;  /* 0x0000d800ff097b82 */ /* 0x000e220000000800 */
[----:B------:R-:W1:Y:S01]  /*0150*/  LDCU.64 UR4, c[0x0][0x388] ;  /* 0x00007100ff0477ac */ /* 0x000e620008000a00 */
[----:B------:R-:W-:Y:S01]  /*0160*/  BSSY.RECONVERGENT B0, `(.L_x_13) ;  /* 0x0000014000007945 */ /* 0x000fe20003800200 */
[----:B------:R-:W2:Y:S01]  /*0170*/  LDCU.64 UR8, c[0x0][0x358] ;  /* 0x00006b00ff0877ac */ /* 0x000ea20008000a00 */
[----:B0-----:R-:W-:-:S04]  /*0180*/  IMAD R3, R9, UR6, R0 ;  /* 0x0000000609037c24 */ /* 0x001fc8000f8e0200 */
[----:B------:R-:W-:Y:S01]  /*0190*/  BAR.SYNC.DEFER_BLOCKING 0x0 ;  /* 0x0000000000007b1d */ /* 0x000fe20000010000 */
[----:B-1----:R-:W-:Y:S02]  /*01a0*/  ISETP.GE.U32.AND P1, PT, R3, UR4, PT ;  /* 0x0000000403007c0c */ /* 0x002fe4000bf26070 */
[----:B------:R-:W-:-:S04]  /*01b0*/  SHF.R.S32.HI R4, RZ, 0x1f, R3 ;  /* 0x0000001fff047819 */ /* 0x000fc80000011403 */
[----:B------:R-:W-:-:S13]  /*01c0*/  ISETP.GE.U32.AND.EX P1, PT, R4, UR5, PT, P1 ;  /* 0x0000000504007c0c */ /* 0x000fda000bf26110 */
[----:B--2---:R-:W-:Y:S05]  /*01d0*/  @P1 BRA `(.L_x_14) ;  /* 0x0000000000301947 */ /* 0x004fea0003800000 */
[----:B------:R-:W0:Y:S01]  /*01e0*/  LDCU.64 UR4, c[0x0][0x380] ;  /* 0x00007000ff0477ac */ /* 0x000e220008000a00 */
[----:B------:R-:W1:Y:S01]  /*01f0*/  LDCU.64 UR12, c[0x0][0x3a0] ;  /* 0x00007400ff0c77ac */ /* 0x000e620008000a00 */
[----:B0-----:R-:W-:-:S04]  /*0200*/  LEA R2, P1, R3, UR4, 0x2 ;  /* 0x0000000403027c11 */ /* 0x001fc8000f8210ff */
[----:B------:R-:W-:-:S05]  /*0210*/  LEA.HI.X R3, R3, UR5, R4, 0x2, P1 ;  /* 0x0000000503037c11 */ /* 0x000fca00088f1404 */
[----:B------:R-:W1:Y:S01]  /*0220*/  LDG.E R2, desc[UR8][R2.64] ;  /* 0x0000000802027981 */ /* 0x000e62000c1e1900 */
[----:B------:R-:W0:Y:S01]  /*0230*/  S2UR UR5, SR_CgaCtaId ;  /* 0x00000000000579c3 */ /* 0x000e220000008800 */
[----:B------:R-:W-:Y:S02]  /*0240*/  UMOV UR4, 0x400 ;  /* 0x0000040000047882 */ /* 0x000fe40000000000 */
[----:B0-----:R-:W-:Y:S01]  /*0250*/  ULEA UR4, UR5, UR4, 0x18 ;  /* 0x0000000405047291 */ /* 0x001fe2000f8ec0ff */
[----:B-1----:R-:W-:-:S04]  /*0260*/  LOP3.LUT R4, R2, UR12, RZ, 0xc0, !PT ;  /* 0x0000000c02047c12 */ /* 0x002fc8000f8ec0ff */
[----:B------:R-:W-:-:S04]  /*0270*/  SHF.R.U32.HI R4, RZ, UR13, R4 ;  /* 0x0000000dff047c19 */ /* 0x000fc80008011604 */
[----:B------:R-:W-:-:S05]  /*0280*/  LEA R4, R4, UR4, 0x2 ;  /* 0x0000000404047c11 */ /* 0x000fca000f8e10ff */
[----:B------:R0:W-:Y:S02]  /*0290*/  ATOMS.POPC.INC.32 RZ, [R4+URZ] ;  /* 0x0000000004ff7f8c */ /* 0x0001e4000d8000ff */
.L_x_14:
[----:B------:R-:W-:Y:S05]  /*02a0*/  BSYNC.RECONVERGENT B0 ;  /* 0x0000000000007941 */ /* 0x000fea0003800200 */
.L_x_13:
[----:B------:R-:W-:Y:S06]  /*02b0*/  BAR.SYNC.DEFER_BLOCKING 0x0 ;  /* 0x0000000000007b1d */ /* 0x000fec0000010000 */
[----:B------:R-:W-:Y:S05]  /*02c0*/  @P0 EXIT ;  /* 0x000000000000094d */ /* 0x000fea0003800000 */
[----:B------:R-:W1:Y:S01]  /*02d0*/  S2UR UR5, SR_CgaCtaId ;  /* 0x00000000000579c3 */ /* 0x000e620000008800 */
[----:B------:R-:W-:-:S07]  /*02e0*/  UMOV UR4, 0x400 ;  /* 0x0000040000047882 */ /* 0x000fce0000000000 */
[----:B------:R-:W2:Y:S08]  /*02f0*/  LDC R11, c[0x0][0x370] ;  /* 0x0000dc00ff0b7b82 */ /* 0x000eb00000000800 */
[----:B0-----:R-:W0:Y:S01]  /*0300*/  LDC.64 R4, c[0x0][0x398] ;  /* 0x0000e600ff047b82 */ /* 0x001e220000000a00 */
[----:B-1----:R-:W-:-:S12]  /*0310*/  ULEA UR4, UR5, UR4, 0x18 ;  /* 0x0000000405047291 */ /* 0x002fd8000f8ec0ff */
.L_x_15:
[----:B------:R-:W-:Y:S01]  /*0320*/  LEA R6, R0, UR4, 0x2 ;  /* 0x0000000400067c11 */ /* 0x000fe2000f8e10ff */
[----:B-12---:R-:W-:Y:S02]  /*0330*/  IMAD R3, R11, R0, UR6 ;  /* 0x000000060b037e24 */ /* 0x006fe4000f8e0200 */
[----:B------:R-:W-:Y:S02]  /*0340*/  IMAD.IADD R0, R9, 0x1, R0 ;  /* 0x0000000109007824 */ /* 0x000fe400078e0200 */
[----:B------:R-:W1:Y:S01]  /*0350*/  LDS R7, [R6] ;  /* 0x0000000006077984 */ /* 0x000e620000000800 */
[----:B0-----:R-:W-:Y:S02]  /*0360*/  IMAD.WIDE R2, R3, 0x4, R4 ;  /* 0x0000000403027825 */ /* 0x001fe400078e0204 */
[----:B------:R-:W-:-:S04]  /*0370*/  ISETP.GE.U32.AND P0, PT, R0, UR10, PT ;  /* 0x0000000a00007c0c */ /* 0x000fc8000bf06070 */
[----:B------:R-:W-:Y:S01]  /*0380*/  ISETP.GE.U32.AND.EX P0, PT, RZ, UR11, PT, P0 ;  /* 0x0000000bff007c0c */ /* 0x000fe2000bf06100 */
[----:B-1----:R1:W-:-:S12]  /*0390*/  STG.E desc[UR8][R2.64], R7 ;  /* 0x0000000702007986 */ /* 0x0023d8000c101908 */
[----:B------:R-:W-:Y:S05]  /*03a0*/  @!P0 BRA `(.L_x_15) ;  /* 0xfffffffc00dc8947 */ /* 0x000fea000383ffff */
[----:B------:R-:W-:Y:S05]  /*03b0*/  EXIT ;  /* 0x000000000000794d */ /* 0x000fea0003800000 */
.L_x_16:
        /* <DEDUP_REMOVED lines=12> */
.L_x_29:


//--------------------- .text._Z14exclusive_scanPKjPjS1_i --------------------------
	.section	.text._Z14exclusive_scanPKjPjS1_i,"ax",@progbits
	.align	128
        .global         _Z14exclusive_scanPKjPjS1_i
        .type           _Z14exclusive_scanPKjPjS1_i,@function
        .size           _Z14exclusive_scanPKjPjS1_i,(.L_x_30 - _Z14exclusive_scanPKjPjS1_i)
        .other          _Z14exclusive_scanPKjPjS1_i,@"STO_CUDA_ENTRY STV_DEFAULT"
_Z14exclusive_scanPKjPjS1_i:
.text._Z14exclusive_scanPKjPjS1_i:
[----:B------:R-:W-:Y:S01]  /*0000*/  LDC R1, c[0x0][0x37c] ;  /* 0x0000df00ff017b82 */ /* 0x000fe20000000800 */
[----:B------:R-:W0:Y:S07]  /*0010*/  S2R R9, SR_TID.X ;  /* 0x0000000000097919 */ /* 0x000e2e0000002100 */
[----:B------:R-:W1:Y:S01]  /*0020*/  S2UR UR7, SR_CgaCtaId ;  /* 0x00000000000779c3 */ /* 0x000e620000008800 */
[----:B------:R-:W-:Y:S01]  /*0030*/  UMOV UR6, 0x400 ;  /* 0x0000040000067882 */ /* 0x000fe20000000000 */
[----:B------:R-:W2:Y:S01]  /*0040*/  LDCU.64 UR8, c[0x0][0x358] ;  /* 0x00006b00ff0877ac */ /* 0x000ea20008000a00 */
[----:B------:R-:W-:Y:S01]  /*0050*/  BSSY.RECONVERGENT B0, `(.L_x_17) ;  /* 0x000000e000007945 */ /* 0x000fe20003800200 */
[----:B-1----:R-:W-:Y:S01]  /*0060*/  ULEA UR11, UR7, UR6, 0x18 ;  /* 0x00000006070b7291 */ /* 0x002fe2000f8ec0ff */
[----:B0-----:R-:W-:-:S13]  /*0070*/  ISETP.NE.AND P0, PT, R9, RZ, PT ;  /* 0x000000ff0900720c */ /* 0x001fda0003f05270 */
[----:B--2---:R-:W-:Y:S05]  /*0080*/  @P0 BRA `(.L_x_18) ;  /* 0x0000000000280947 */ /* 0x004fea0003800000 */
[----:B------:R-:W0:Y:S01]  /*0090*/  LDC.64 R2, c[0x4][RZ] ;  /* 0x01000000ff027b82 */ /* 0x000e220000000a00 */
[----:B------:R-:W-:-:S05]  /*00a0*/  IMAD.MOV.U32 R5, RZ, RZ, 0x1 ;  /* 0x00000001ff057424 */ /* 0x000fca00078e00ff */
[----:B0-----:R-:W2:Y:S02]  /*00b0*/  ATOMG.E.ADD.STRONG.GPU PT, R2, desc[UR8][R2.64], R5 ;  /* 0x80000005020279a8 */ /* 0x001ea400081ef108 */
[----:B------:R-:W0:Y:S01]  /*00c0*/  S2UR UR5, SR_CgaCtaId ;  /* 0x00000000000579c3 */ /* 0x000e220000008800 */
[----:B------:R-:W-:-:S07]  /*00d0*/  UMOV UR4, 0x400 ;  /* 0x0000040000047882 */ /* 0x000fce0000000000 */
[----:B------:R-:W1:Y:S01]  /*00e0*/  LDC R0, c[0x0][0x360] ;  /* 0x0000d800ff007b82 */ /* 0x000e620000000800 */
[----:B0-----:R-:W-:Y:S01]  /*00f0*/  ULEA UR4, UR5, UR4, 0x18 ;  /* 0x0000000405047291 */ /* 0x001fe2000f8ec0ff */
[----:B-1----:R-:W-:-:S08]  /*0100*/  VIADD R0, R0, 0xffffffff ;  /* 0xffffffff00007836 */ /* 0x002fd00000000000 */
[----:B------:R0:W-:Y:S04]  /*0110*/  STS [UR4+0x8], R0 ;  /* 0x00000800ff007988 */ /* 0x0001e80008000804 */
[----:B--2---:R0:W-:Y:S02]  /*0120*/  STS [UR4+0x4], R2 ;  /* 0x00000402ff007988 */ /* 0x0041e40008000804 */
.L_x_18:
[----:B------:R-:W-:Y:S05]  /*0130*/  BSYNC.RECONVERGENT B0 ;  /* 0x0000000000007941 */ /* 0x000fea0003800200 */
.L_x_17:
[----:B------:R-:W-:Y:S06]  /*0140*/  BAR.SYNC.DEFER_BLOCKING 0x0 ;  /* 0x0000000000007b1d */ /* 0x000fec0000010000 */
[----:B------:R-:W1:Y:S01]  /*0150*/  LDCU UR5, c[0x0][0x398] ;  /* 0x00007300ff0577ac */ /* 0x000e620008000800 */
[----:B------:R-:W2:Y:S01]  /*0160*/  LDCU UR10, c[0x0][0x360] ;  /* 0x00006c00ff0a77ac */ /* 0x000ea20008000800 */
[----:B0-----:R-:W2:Y:S01]  /*0170*/  LDS R0, [UR11+0x4] ;  /* 0x0000040bff007984 */ /* 0x001ea20008000800 */
[----:B-1----:R-:W-:Y:S01]  /*0180*/  UIADD3 UR4, UPT, UPT, UR5, -0x1, URZ ;  /* 0xffffffff05047890 */ /* 0x002fe2000fffe0ff */
[----:B--2---:R-:W-:-:S05]  /*0190*/  IMAD R0, R0, UR10, R9 ;  /* 0x0000000a00007c24 */ /* 0x004fca000f8e0209 */
[C---:B------:R-:W-:Y:S02]  /*01a0*/  ISETP.NE.AND P0, PT, R0.reuse, UR4, PT ;  /* 0x0000000400007c0c */ /* 0x040fe4000bf05270 */
[----:B------:R-:W-:-:S11]  /*01b0*/  ISETP.GE.AND P1, PT, R0, UR5, PT ;  /* 0x0000000500007c0c */ /* 0x000fd6000bf26270 */
[----:B------:R0:W-:Y:S02]  /*01c0*/  @!P0 STS [UR11+0x8], R9 ;  /* 0x00000809ff008988 */ /* 0x0001e4000800080b */
[----:B------:R-:W-:Y:S05]  /*01d0*/  @P1 EXIT ;  /* 0x000000000000194d */ /* 0x000fea0003800000 */
[----:B------:R-:W-:-:S13]  /*01e0*/  ISETP.NE.AND P1, PT, R0, RZ, PT ;  /* 0x000000ff0000720c */ /* 0x000fda0003f25270 */
[----:B------:R-:W1:Y:S02]  /*01f0*/  @P1 LDC.64 R4, c[0x0][0x380] ;  /* 0x0000e000ff041b82 */ /* 0x000e640000000a00 */
[----:B-1----:R-:W-:-:S06]  /*0200*/  @P1 IMAD.WIDE R4, R0, 0x4, R4 ;  /* 0x0000000400041825 */ /* 0x002fcc00078e0204 */
[----:B------:R-:W2:Y:S01]  /*0210*/  @P1 LDG.E R5, desc[UR8][R4.64+-0x4] ;  /* 0xfffffc0804051981 */ /* 0x000ea2000c1e1900 */
[----:B------:R-:W-:Y:S01]  /*0220*/  UIADD3 UR4, UPT, UPT, UR6, 0x10, URZ ;  /* 0x0000001006047890 */ /* 0x000fe2000fffe0ff */
[----:B------:R-:W-:Y:S01]  /*0230*/  ISETP.NE.AND P0, PT, R9, RZ, PT ;  /* 0x000000ff0900720c */ /* 0x000fe20003f05270 */
[----:B------:R-:W-:Y:S01]  /*0240*/  UISETP.GE.U32.AND UP0, UPT, UR10, 0x2, UPT ;  /* 0x000000020a00788c */ /* 0x000fe2000bf06070 */
[----:B------:R-:W-:Y:S01]  /*0250*/  @!P1 STS [UR11+0x10], RZ ;  /* 0x000010ffff009988 */ /* 0x000fe2000800080b */
[----:B------:R-:W-:-:S06]  /*0260*/  ULEA UR4, UR7, UR4, 0x18 ;  /* 0x0000000407047291 */ /* 0x000fcc000f8ec0ff */
[----:B------:R-:W-:-:S05]  /*0270*/  LEA R2, R9, UR4, 0x2 ;  /* 0x0000000409027c11 */ /* 0x000fca000f8e10ff */
[----:B--2---:R1:W-:Y:S01]  /*0280*/  @P1 STS [R2], R5 ;  /* 0x0000000502001388 */ /* 0x0043e20000000800 */
[----:B------:R-:W-:Y:S06]  /*0290*/  BAR.SYNC.DEFER_BLOCKING 0x0 ;  /* 0x0000000000007b1d */ /* 0x000fec0000010000 */
[----:B------:R-:W-:Y:S05]  /*02a0*/  BRA.U !UP0, `(.L_x_19) ;  /* 0x0000000108407547 */ /* 0x000fea000b800000 */
[----:B------:R-:W-:Y:S01]  /*02b0*/  LEA R3, R9, 0x2, 0x1 ;  /* 0x0000000209037811 */ /* 0x000fe200078e08ff */
[----:B------:R-:W-:-:S07]  /*02c0*/  IMAD.MOV.U32 R4, RZ, RZ, 0x1 ;  /* 0x00000001ff047424 */ /* 0x000fce00078e00ff */
.L_x_20:
[----:B-1----:R-:W-:-:S04]  /*02d0*/  IMAD R5, R3, R4, RZ ;  /* 0x0000000403057224 */ /* 0x002fc800078e02ff */
[----:B------:R-:W-:-:S05]  /*02e0*/  VIADD R6, R5, 0xffffffff ;  /* 0xffffffff05067836 */ /* 0x000fca0000000000 */
[----:B------:R-:W-:-:S13]  /*02f0*/  ISETP.GE.U32.AND P1, PT, R6, UR10, PT ;  /* 0x0000000a06007c0c */ /* 0x000fda000bf26070 */
[----:B------:R-:W-:-:S05]  /*0300*/  @!P1 IMAD.IADD R5, R5, 0x1, -R4 ;  /* 0x0000000105059824 */ /* 0x000fca00078e0a04 */
[----:B------:R-:W-:-:S05]  /*0310*/  @!P1 LEA R5, R5, UR4, 0x2 ;  /* 0x0000000405059c11 */ /* 0x000fca000f8e10ff */
[C---:B------:R-:W-:Y:S01]  /*0320*/  @!P1 IMAD R6, R4.reuse, 0x4, R5 ;  /* 0x0000000404069824 */ /* 0x040fe200078e0205 */
[----:B------:R-:W-:Y:S01]  /*0330*/  SHF.L.U32 R4, R4, 0x1, RZ ;  /* 0x0000000104047819 */ /* 0x000fe200000006ff */
[----:B------:R-:W-:Y:S04]  /*0340*/  @!P1 LDS R5, [R5+-0x4] ;  /* 0xfffffc0005059984 */ /* 0x000fe80000000800 */
[----:B------:R-:W1:Y:S02]  /*0350*/  @!P1 LDS R8, [R6+-0x4] ;  /* 0xfffffc0006089984 */ /* 0x000e640000000800 */
[----:B-1----:R-:W-:-:S05]  /*0360*/  @!P1 IMAD.IADD R7, R5, 0x1, R8 ;  /* 0x0000000105079824 */ /* 0x002fca00078e0208 */
[----:B------:R2:W-:Y:S01]  /*0370*/  @!P1 STS [R6+-0x4], R7 ;  /* 0xfffffc0706009388 */ /* 0x0005e20000000800 */
[----:B------:R-:W-:Y:S01]  /*0380*/  BAR.SYNC.DEFER_BLOCKING 0x0 ;  /* 0x0000000000007b1d */ /* 0x000fe20000010000 */
[----:B------:R-:W-:-:S13]  /*0390*/  ISETP.GE.U32.AND P1, PT, R4, UR10, PT ;  /* 0x0000000a04007c0c */ /* 0x000fda000bf26070 */
[----:B--2---:R-:W-:Y:S05]  /*03a0*/  @!P1 BRA `(.L_x_20) ;  /* 0xfffffffc00c89947 */ /* 0x004fea000383ffff */
.L_x_19:
[----:B------:R-:W-:-:S09]  /*03b0*/  UISETP.GE.U32.AND UP0, UPT, UR10, 0x4, UPT ;  /* 0x000000040a00788c */ /* 0x000fd2000bf06070 */
[----:B------:R-:W-:Y:S05]  /*03c0*/  BRA.U !UP0, `(.L_x_21) ;  /* 0x0000000108407547 */ /* 0x000fea000b800000 */
[----:B------:R-:W-:Y:S01]  /*03d0*/  USHF.R.U32.HI UR5, URZ, 0x2, UR10 ;  /* 0x00000002ff057899 */ /* 0x000fe2000801160a */
[----:B------:R-:W-:-:S05]  /*03e0*/  LEA R8, R9, 0x2, 0x1 ;  /* 0x0000000209087811 */ /* 0x000fca00078e08ff */
[----:B------:R-:W-:-:S07]  /*03f0*/  IMAD.U32 R3, RZ, RZ, UR5 ;  /* 0x00000005ff037e24 */ /* 0x000fce000f8e00ff */
.L_x_22:
[----:B------:R-:W-:-:S05]  /*0400*/  IMAD R4, R8, R3, RZ ;  /* 0x0000000308047224 */ /* 0x000fca00078e02ff */
[----:B-1----:R-:W-:-:S04]  /*0410*/  IADD3 R5, PT, PT, R4, -0x1, R3 ;  /* 0xffffffff04057810 */ /* 0x002fc80007ffe003 */
[----:B------:R-:W-:-:S13]  /*0420*/  ISETP.GE.U32.AND P1, PT, R5, UR10, PT ;  /* 0x0000000a05007c0c */ /* 0x000fda000bf26070 */
[----:B------:R-:W-:-:S05]  /*0430*/  @!P1 LEA R4, R4, UR4, 0x2 ;  /* 0x0000000404049c11 */ /* 0x000fca000f8e10ff */
[----:B------:R-:W-:Y:S02]  /*0440*/  @!P1 IMAD R5, R3, 0x4, R4 ;  /* 0x0000000403059824 */ /* 0x000fe400078e0204 */
[----:B------:R-:W-:Y:S04]  /*0450*/  @!P1 LDS R4, [R4+-0x4] ;  /* 0xfffffc0004049984 */ /* 0x000fe80000000800 */
[----:B------:R-:W1:Y:S02]  /*0460*/  @!P1 LDS R7, [R5+-0x4] ;  /* 0xfffffc0005079984 */ /* 0x000e640000000800 */
[----:B-1----:R-:W-:-:S05]  /*0470*/  @!P1 IMAD.IADD R6, R4, 0x1, R7 ;  /* 0x0000000104069824 */ /* 0x002fca00078e0207 */
[----:B------:R2:W-:Y:S01]  /*0480*/  @!P1 STS [R5+-0x4], R6 ;  /* 0xfffffc0605009388 */ /* 0x0005e20000000800 */
[----:B------:R-:W-:Y:S01]  /*0490*/  BAR.SYNC.DEFER_BLOCKING 0x0 ;  /* 0x0000000000007b1d */ /* 0x000fe20000010000 */
[----:B------:R-:W-:Y:S02]  /*04a0*/  ISETP.GT.U32.AND P1, PT, R3, 0x1, PT ;  /* 0x000000010300780c */ /* 0x000fe40003f24070 */
[----:B------:R-:W-:-:S11]  /*04b0*/  SHF.R.U32.HI R3, RZ, 0x1, R3 ;  /* 0x00000001ff037819 */ /* 0x000fd60000011603 */
[----:B--2---:R-:W-:Y:S05]  /*04c0*/  @P1 BRA `(.L_x_22) ;  /* 0xfffffffc00cc1947 */ /* 0x004fea000383ffff */
.L_x_21:
[----:B------:R-:W-:Y:S05]  /*04d0*/  @P0 BRA `(.L_x_23) ;  /* 0x0000000000700947 */ /* 0x000fea0003800000 */
[----:B------:R-:W2:Y:S01]  /*04e0*/  S2R R4, SR_CgaCtaId ;  /* 0x0000000000047919 */ /* 0x000ea20000008800 */
[----:B------:R-:W-:Y:S01]  /*04f0*/  MOV R3, 0x400 ;  /* 0x0000040000037802 */ /* 0x000fe20000000f00 */
[----:B------:R-:W-:Y:S03]  /*0500*/  BSSY B0, `(.L_x_24) ;  /* 0x0000008000007945 */ /* 0x000fe60003800000 */
[----:B--2---:R-:W-:Y:S02]  /*0510*/  LEA R13, R4, R3, 0x18 ;  /* 0x00000003040d7211 */ /* 0x004fe400078ec0ff */
[----:B-1----:R-:W1:Y:S03]  /*0520*/  LDC.64 R4, c[0x4][0x8] ;  /* 0x01000200ff047b82 */ /* 0x002e660000000a00 */
[----:B------:R2:W3:Y:S02]  /*0530*/  LDS R3, [R13+0x4] ;  /* 0x000004000d037984 */ /* 0x0004e40000000800 */
.L_x_25:
[----:B------:R-:W-:Y:S05]  /*0540*/  YIELD ;  /* 0x0000000000007946 */ /* 0x000fea0003800000 */
[----:B-1----:R-:W3:Y:S02]  /*0550*/  ATOMG.E.OR.STRONG.GPU PT, R6, desc[UR8][R4.64], RZ ;  /* 0x800000ff040679a8 */ /* 0x002ee4000b1ef108 */
[----:B---3--:R-:W-:-:S13]  /*0560*/  ISETP.GE.U32.AND P0, PT, R6, R3, PT ;  /* 0x000000030600720c */ /* 0x008fda0003f06070 */
[----:B------:R-:W-:Y:S05]  /*0570*/  @!P0 BRA `(.L_x_25) ;  /* 0xfffffffc00f08947 */ /* 0x000fea000383ffff */
[----:B------:R-:W-:Y:S05]  /*0580*/  BSYNC B0 ;  /* 0x0000000000007941 */ /* 0x000fea0003800000 */
.L_x_24:
[----:B0-----:R-:W0:Y:S01]  /*0590*/  LDC.64 R8, c[0x0][0x390] ;  /* 0x0000e400ff087b82 */ /* 0x001e220000000a00 */
[----:B------:R-:W1:Y:S01]  /*05a0*/  LDS R10, [R13+0x8] ;  /* 0x000008000d0a7984 */ /* 0x000e620000000800 */
[----:B0-----:R-:W-:-:S06]  /*05b0*/  IMAD.WIDE.U32 R6, R3, 0x4, R8 ;  /* 0x0000000403067825 */ /* 0x001fcc00078e0008 */
[----:B------:R-:W3:Y:S01]  /*05c0*/  LDG.E R6, desc[UR8][R6.64] ;  /* 0x0000000806067981 */ /* 0x000ee2000c1e1900 */
[----:B------:R-:W-:-:S04]  /*05d0*/  VIADD R3, R3, 0x1 ;  /* 0x0000000103037836 */ /* 0x000fc80000000000 */
[----:B------:R-:W-:-:S04]  /*05e0*/  IMAD.WIDE.U32 R8, R3, 0x4, R8 ;  /* 0x0000000403087825 */ /* 0x000fc800078e0008 */
[----:B------:R-:W-:Y:S01]  /*05f0*/  IMAD.MOV.U32 R3, RZ, RZ, 0x1 ;  /* 0x00000001ff037424 */ /* 0x000fe200078e00ff */
[----:B-1----:R-:W-:Y:S01]  /*0600*/  LEA R10, R10, UR4, 0x2 ;  /* 0x000000040a0a7c11 */ /* 0x002fe2000f8e10ff */
[----:B---3--:R-:W-:Y:S04]  /*0610*/  STS [R13], R6 ;  /* 0x000000060d007388 */ /* 0x008fe80000000800 */
[----:B------:R-:W0:Y:S02]  /*0620*/  LDS R11, [R10] ;  /* 0x000000000a0b7984 */ /* 0x000e240000000800 */
[----:B0-----:R-:W-:-:S05]  /*0630*/  IADD3 R11, PT, PT, R6, R11, RZ ;  /* 0x0000000b060b7210 */ /* 0x001fca0007ffe0ff */
[----:B------:R3:W-:Y:S01]  /*0640*/  STG.E desc[UR8][R8.64], R11 ;  /* 0x0000000b08007986 */ /* 0x0007e2000c101908 */
[----:B------:R-:W-:Y:S06]  /*0650*/  MEMBAR.SC.GPU ;  /* 0x0000000000007992 */ /* 0x000fec0000002000 */
[----:B------:R-:W-:-:S00]  /*0660*/  ERRBAR ;  /* 0x00000000000079ab */ /* 0x000fc00000000000 */
[----:B------:R-:W-:Y:S06]  /*0670*/  CGAERRBAR ;  /* 0x00000000000075ab */ /* 0x000fec0000000000 */
[----:B------:R-:W-:Y:S04]  /*0680*/  CCTL.IVALL ;  /* 0x00000000ff00798f */ /* 0x000fe80002000000 */
[----:B------:R3:W5:Y:S02]  /*0690*/  ATOMG.E.ADD.STRONG.GPU PT, RZ, desc[UR8][R4.64], R3 ;  /* 0x8000000304ff79a8 */ /* 0x00076400081ef108 */
.L_x_23:
[----:B------:R-:W-:Y:S05]  /*06a0*/  WARPSYNC.ALL ;  /* 0x0000000000007948 */ /* 0x000fea0003800000 */
[----:B------:R-:W4:Y:S08]  /*06b0*/  S2UR UR6, SR_CgaCtaId ;  /* 0x00000000000679c3 */ /* 0x000f300000008800 */
[----:B------:R-:W-:Y:S06]  /*06c0*/  BAR.SYNC.DEFER_BLOCKING 0x0 ;  /* 0x0000000000007b1d */ /* 0x000fec0000010000 */
[----:B------:R-:W-:-:S02]  /*06d0*/  UMOV UR5, 0x400 ;  /* 0x0000040000057882 */ /* 0x000fc40000000000 */
[----:B-1-3--:R-:W1:Y:S01]  /*06e0*/  LDC.64 R4, c[0x0][0x388] ;  /* 0x0000e200ff047b82 */ /* 0x00ae620000000a00 */
[----:B----4-:R-:W-:Y:S01]  /*06f0*/  ULEA UR5, UR6, UR5, 0x18 ;  /* 0x0000000506057291 */ /* 0x010fe2000f8ec0ff */
[----:B------:R-:W-:Y:S01]  /*0700*/  LDS R2, [R2] ;  /* 0x0000000002027984 */ /* 0x000fe20000000800 */
[----:B-1----:R-:W-:-:S07]  /*0710*/  IMAD.WIDE R4, R0, 0x4, R4 ;  /* 0x0000000400047825 */ /* 0x002fce00078e0204 */
[----:B------:R-:W1:Y:S02]  /*0720*/  LDS R3, [UR5] ;  /* 0x00000005ff037984 */ /* 0x000e640008000800 */
[----:B-1----:R-:W-:-:S05]  /*0730*/  IMAD.IADD R3, R2, 0x1, R3 ;  /* 0x0000000102037824 */ /* 0x002fca00078e0203 */
[----:B------:R-:W-:Y:S01]  /*0740*/  STG.E desc[UR8][R4.64], R3 ;  /* 0x0000000304007986 */ /* 0x000fe2000c101908 */
[----:B------:R-:W-:Y:S05]  /*0750*/  EXIT ;  /* 0x000000000000794d */ /* 0x000fea0003800000 */
.L_x_26:
        /* <DEDUP_REMOVED lines=10> */
.L_x_30:


//--------------------- .text._Z13set_init_scanv  --------------------------
	.section	.text._Z13set_init_scanv,"ax",@progbits
	.align	128
        .global         _Z13set_init_scanv
        .type           _Z13set_init_scanv,@function
        .size           _Z13set_init_scanv,(.L_x_31 - _Z13set_init_scanv)
        .other          _Z13set_init_scanv,@"STO_CUDA_ENTRY STV_DEFAULT"
_Z13set_init_scanv:
.text._Z13set_init_scanv:
[----:B------:R-:W-:Y:S08]  /*0000*/  LDC R1, c[0x0][0x37c] ;  /* 0x0000df00ff017b82 */ /* 0x000ff00000000800 */
[----:B------:R-:W0:Y:S01]  /*0010*/  LDC.64 R2, c[0x4][RZ] ;  /* 0x01000000ff027b82 */ /* 0x000e220000000a00 */
[----:B------:R-:W0:Y:S07]  /*0020*/  LDCU.64 UR4, c[0x0][0x358] ;  /* 0x00006b00ff0477ac */ /* 0x000e2e0008000a00 */
[----:B------:R-:W1:Y:S01]  /*0030*/  LDC.64 R4, c[0x4][0x8] ;  /* 0x01000200ff047b82 */ /* 0x000e620000000a00 */
[----:B0-----:R-:W-:Y:S04]  /*0040*/  STG.E desc[UR4][R2.64], RZ ;  /* 0x000000ff02007986 */ /* 0x001fe8000c101904 */
[----:B-1----:R-:W-:Y:S01]  /*0050*/  STG.E desc[UR4][R4.64], RZ ;  /* 0x000000ff04007986 */ /* 0x002fe2000c101904 */
[----:B------:R-:W-:Y:S05]  /*0060*/  EXIT ;  /* 0x000000000000794d */ /* 0x000fea0003800000 */
.L_x_27:
        /* <DEDUP_REMOVED lines=9> */
.L_x_31:


//--------------------- .nv.shared._Z7scatterPjS_PKjmmjj --------------------------
	.section	.nv.shared._Z7scatterPjS_PKjmmjj,"aw",@nobits
	.sectionflags	@""
	.align	16
	.zero		1024


//--------------------- .nv.shared.reserved.0     --------------------------
	.section	.nv.shared.reserved.0,"aw",@nobits
	.weak		__nv_reservedSMEM_offset_0_alias
	.size		__nv_reservedSMEM_offset_0_alias, 0, 64
	.other		__nv_reservedSMEM_offset_0_alias,@"STO_CUDA_RESERVED_SHARED STV_DEFAULT"
__nv_reservedSMEM_offset_0_alias:
	.zero		0
	.zero		64


//--------------------- .nv.global                --------------------------
	.section	.nv.global,"aw",@nobits
	.align	4
.nv.global:
	.type		d_count,@object
	.size		d_count,(d_curBlock - d_count)
d_count:
	.zero		4
	.type		d_curBlock,@object
	.size		d_curBlock,(.L_1 - d_curBlock)
d_curBlock:
	.zero		4
.L_1:


//--------------------- .nv.shared._Z9histogramPKjmmPjjj --------------------------
	.section	.nv.shared._Z9histogramPKjmmPjjj,"aw",@nobits
	.sectionflags	@""
	.align	16
	.zero		1024


//--------------------- .nv.shared._Z14exclusive_scanPKjPjS1_i --------------------------
	.section	.nv.shared._Z14exclusive_scanPKjPjS1_i,"aw",@nobits
	.sectionflags	@""
	.align	16
.nv.shared._Z14exclusive_scanPKjPjS1_i:
	.zero		1040


//--------------------- .nv.shared._Z13set_init_scanv --------------------------
	.section	.nv.shared._Z13set_init_scanv,"aw",@nobits
	.sectionflags	@""
	.align	16
	.zero		1024


//--------------------- .nv.constant0._Z7scatterPjS_PKjmmjj --------------------------
	.section	.nv.constant0._Z7scatterPjS_PKjmmjj,"a",@progbits
	.sectionflags	@""
	.align	4
.nv.constant0._Z7scatterPjS_PKjmmjj:
	.zero		944


//--------------------- .nv.constant0._Z9histogramPKjmmPjjj --------------------------
	.section	.nv.constant0._Z9histogramPKjmmPjjj,"a",@progbits
	.sectionflags	@""
	.align	4
.nv.constant0._Z9histogramPKjmmPjjj:
	.zero		936


//--------------------- .nv.constant0._Z14exclusive_scanPKjPjS1_i --------------------------
	.section	.nv.constant0._Z14exclusive_scanPKjPjS1_i,"a",@progbits
	.sectionflags	@""
	.align	4
.nv.constant0._Z14exclusive_scanPKjPjS1_i:
	.zero		924


//--------------------- .nv.constant0._Z13set_init_scanv --------------------------
	.section	.nv.constant0._Z13set_init_scanv,"a",@progbits
	.sectionflags	@""
	.align	4
.nv.constant0._Z13set_init_scanv:
	.zero		896


//--------------------- SYMBOLS --------------------------

	.type		.nv.reservedSmem.offset0,@object
	.size		.nv.reservedSmem.offset0,0x4
	.type		.nv.reservedSmem.cap,@object
	.size		.nv.reservedSmem.cap,0x4
